	.target	sm_100a

	.elftype	@"ET_EXEC"


//--------------------- .note.nv.tkinfo           --------------------------
	.section	.note.nv.tkinfo,"",@"SHT_NOTE"
	.sectionflags	@"SHF_NOTE_NV_TKINFO"
	.tkinfo
        /*0018*/ 	.word	0x00000002
        /*0030*/ 	.string	""
        /*0030*/ 	.string	"ptxas"
        /*0030*/ 	.string	"Cuda compilation tools, release 13.0, V13.0.88"
        /*0030*/ 	.string	"Build cuda_13.0.r13.0/compiler.36424714_0"
        /*0030*/ 	.string	"-arch sm_100a -m 64 "



//--------------------- .note.nv.cuinfo           --------------------------
	.section	.note.nv.cuinfo,"",@"SHT_NOTE"
	.sectionflags	@"SHF_NOTE_NV_CUINFO"
        /*0018*/ 	.short	0x0002
        /*001a*/ 	.short	0x0064
        /*001c*/ 	.short	0x0082
	.zero		2


//--------------------- .nv.info                  --------------------------
	.section	.nv.info,"",@"SHT_CUDA_INFO"
	.align	4


	//----- nvinfo : EIATTR_REGCOUNT
	.align		4
        /*0000*/ 	.byte	0x04, 0x2f
        /*0002*/ 	.short	(.L_19 - .L_18)
	.align		4
.L_18:
        /*0004*/ 	.word	index@(_ZN7cutlass13device_kernelINS_4gemm6kernel13GemmUniversalIN4cute5tupleIJiiiiEEENS1_10collective13CollectiveMmaINS1_35MainloopSm100TmaUmmaWarpSpecializedILi12ELi2ELi4ENS5_IJNS4_1CILi1EEENSA_ILi4EEESB_EEEEENS5_IJNSA_ILi64EEESF_NSA_ILi32EEEEEEfNS5_IJlSB_lEEEfSI_NS4_8TiledMMAINS4_8MMA_AtomIJNS4_17SM100_MMA_TF32_SSINS_10tfloat32_tESM_fLi64ELi64ELNS4_4UMMA5MajorE0ELSO_0ELNSN_7ScaleInE0ELSP_0EEEEEENS4_6LayoutINS5_IJSB_SB_SB_EEENS5_IJNSA_ILi0EEESU_SU_EEEEENS5_IJNS4_10UnderscoreESX_SX_EEEEENS4_23SM90_TMA_LOAD_MULTICASTENS4_14ComposedLayoutINS4_7SwizzleILi3ELi4ELi3EEENS4_18smem_ptr_flag_bitsILi32EEENSS_INS5_IJNSA_ILi8EEESG_EEENS5_IJSG_SB_EEEEEEEvNS4_8identityENS4_13SM90_TMA_LOADES1A_vS1B_EENS_8epilogue10collective18CollectiveEpilogueINS1E_23Sm100TmaWarpSpecializedILi3ELi2ELi16ELb1ELb0EEEJSH_NS5_IJNSS_ISF_SB_EENSS_ISG_SB_EEEEEfSI_fSI_NS1E_6fusion15FusionCallbacksIS1I_NS1M_17LinearCombinationIffffLNS_15FloatRoundStyleE2EEESH_S1L_JEEENS4_5SM1004TMEM4LOAD26SM100_TMEM_LOAD_16dp128b8xES1C_S1A_NS4_17SM75_U32x4_LDSM_NENS4_14SM90_TMA_STOREES1A_NS4_17SM90_U32x4_STSM_NENS4_39AutoVectorizingCopyWithAssumedAlignmentILi128EEEEEEvvEEEEvNT_6ParamsE)
        /*0008*/ 	.word	0x0000004f


	//----- nvinfo : EIATTR_FRAME_SIZE
	.align		4
.L_19:
        /*000c*/ 	.byte	0x04, 0x11
        /*000e*/ 	.short	(.L_21 - .L_20)
	.align		4
.L_20:
        /*0010*/ 	.word	index@($__internal_2_$__cuda_sm10x_tcgen05_guardrail_trap_unallocated_columns_being_dealloced)
        /*0014*/ 	.word	0x00000000


	//----- nvinfo : EIATTR_FRAME_SIZE
	.align		4
.L_21:
        /*0018*/ 	.byte	0x04, 0x11
        /*001a*/ 	.short	(.L_23 - .L_22)
	.align		4
.L_22:
        /*001c*/ 	.word	index@($__internal_1_$__cuda_sm10x_tcgen05_guardrail_trap_phase_invalid_during_alloc)
        /*0020*/ 	.word	0x00000000


	//----- nvinfo : EIATTR_FRAME_SIZE
	.align		4
.L_23:
        /*0024*/ 	.byte	0x04, 0x11
        /*0026*/ 	.short	(.L_25 - .L_24)
	.align		4
.L_24:
        /*0028*/ 	.word	index@($__internal_0_$__cuda_sm10x_tcgen05_guardrail_trap_col_being_dealloced_not_returned_by_alloc)
        /*002c*/ 	.word	0x00000000


	//----- nvinfo : EIATTR_FRAME_SIZE
	.align		4
.L_25:
        /*0030*/ 	.byte	0x04, 0x11
        /*0032*/ 	.short	(.L_27 - .L_26)
	.align		4
.L_26:
        /*0034*/ 	.word	index@(_ZN7cutlass13device_kernelINS_4gemm6kernel13GemmUniversalIN4cute5tupleIJiiiiEEENS1_10collective13CollectiveMmaINS1_35MainloopSm100TmaUmmaWarpSpecializedILi12ELi2ELi4ENS5_IJNS4_1CILi1EEENSA_ILi4EEESB_EEEEENS5_IJNSA_ILi64EEESF_NSA_ILi32EEEEEEfNS5_IJlSB_lEEEfSI_NS4_8TiledMMAINS4_8MMA_AtomIJNS4_17SM100_MMA_TF32_SSINS_10tfloat32_tESM_fLi64ELi64ELNS4_4UMMA5MajorE0ELSO_0ELNSN_7ScaleInE0ELSP_0EEEEEENS4_6LayoutINS5_IJSB_SB_SB_EEENS5_IJNSA_ILi0EEESU_SU_EEEEENS5_IJNS4_10UnderscoreESX_SX_EEEEENS4_23SM90_TMA_LOAD_MULTICASTENS4_14ComposedLayoutINS4_7SwizzleILi3ELi4ELi3EEENS4_18smem_ptr_flag_bitsILi32EEENSS_INS5_IJNSA_ILi8EEESG_EEENS5_IJSG_SB_EEEEEEEvNS4_8identityENS4_13SM90_TMA_LOADES1A_vS1B_EENS_8epilogue10collective18CollectiveEpilogueINS1E_23Sm100TmaWarpSpecializedILi3ELi2ELi16ELb1ELb0EEEJSH_NS5_IJNSS_ISF_SB_EENSS_ISG_SB_EEEEEfSI_fSI_NS1E_6fusion15FusionCallbacksIS1I_NS1M_17LinearCombinationIffffLNS_15FloatRoundStyleE2EEESH_S1L_JEEENS4_5SM1004TMEM4LOAD26SM100_TMEM_LOAD_16dp128b8xES1C_S1A_NS4_17SM75_U32x4_LDSM_NENS4_14SM90_TMA_STOREES1A_NS4_17SM90_U32x4_STSM_NENS4_39AutoVectorizingCopyWithAssumedAlignmentILi128EEEEEEvvEEEEvNT_6ParamsE)
        /*0038*/ 	.word	0x00000000


	//----- nvinfo : EIATTR_MIN_STACK_SIZE
	.align		4
.L_27:
        /*003c*/ 	.byte	0x04, 0x12
        /*003e*/ 	.short	(.L_29 - .L_28)
	.align		4
.L_28:
        /*0040*/ 	.word	index@(_ZN7cutlass13device_kernelINS_4gemm6kernel13GemmUniversalIN4cute5tupleIJiiiiEEENS1_10collective13CollectiveMmaINS1_35MainloopSm100TmaUmmaWarpSpecializedILi12ELi2ELi4ENS5_IJNS4_1CILi1EEENSA_ILi4EEESB_EEEEENS5_IJNSA_ILi64EEESF_NSA_ILi32EEEEEEfNS5_IJlSB_lEEEfSI_NS4_8TiledMMAINS4_8MMA_AtomIJNS4_17SM100_MMA_TF32_SSINS_10tfloat32_tESM_fLi64ELi64ELNS4_4UMMA5MajorE0ELSO_0ELNSN_7ScaleInE0ELSP_0EEEEEENS4_6LayoutINS5_IJSB_SB_SB_EEENS5_IJNSA_ILi0EEESU_SU_EEEEENS5_IJNS4_10UnderscoreESX_SX_EEEEENS4_23SM90_TMA_LOAD_MULTICASTENS4_14ComposedLayoutINS4_7SwizzleILi3ELi4ELi3EEENS4_18smem_ptr_flag_bitsILi32EEENSS_INS5_IJNSA_ILi8EEESG_EEENS5_IJSG_SB_EEEEEEEvNS4_8identityENS4_13SM90_TMA_LOADES1A_vS1B_EENS_8epilogue10collective18CollectiveEpilogueINS1E_23Sm100TmaWarpSpecializedILi3ELi2ELi16ELb1ELb0EEEJSH_NS5_IJNSS_ISF_SB_EENSS_ISG_SB_EEEEEfSI_fSI_NS1E_6fusion15FusionCallbacksIS1I_NS1M_17LinearCombinationIffffLNS_15FloatRoundStyleE2EEESH_S1L_JEEENS4_5SM1004TMEM4LOAD26SM100_TMEM_LOAD_16dp128b8xES1C_S1A_NS4_17SM75_U32x4_LDSM_NENS4_14SM90_TMA_STOREES1A_NS4_17SM90_U32x4_STSM_NENS4_39AutoVectorizingCopyWithAssumedAlignmentILi128EEEEEEvvEEEEvNT_6ParamsE)
        /*0044*/ 	.word	0x00000000
.L_29:


//--------------------- .nv.compat                --------------------------
	.section	.nv.compat,"",@"SHT_CUDA_COMPAT_INFO"
	.align	4
        /*0000*/ 	.byte	0x02, 0x09, 0x01, 0x00, 0x02, 0x02, 0x02, 0x00, 0x02, 0x05, 0x05, 0x00, 0x03, 0x07, 0x01, 0x01
        /*0010*/ 	.byte	0x02, 0x03, 0x01, 0x00, 0x02, 0x06, 0x01, 0x00, 0x04, 0x0b, 0x08, 0x00, 0x09, 0x00, 0x00, 0x00
        /*0020*/ 	.byte	0x00, 0x00, 0x00, 0x00


//--------------------- .nv.info._ZN7cutlass13device_kernelINS_4gemm6kernel13GemmUniversalIN4cute5tupleIJiiiiEEENS1_10collective13CollectiveMmaINS1_35MainloopSm100TmaUmmaWarpSpecializedILi12ELi2ELi4ENS5_IJNS4_1CILi1EEENSA_ILi4EEESB_EEEEENS5_IJNSA_ILi64EEESF_NSA_ILi32EEEEEEfNS5_IJlSB_lEEEfSI_NS4_8TiledMMAINS4_8MMA_AtomIJNS4_17SM100_MMA_TF32_SSINS_10tfloat32_tESM_fLi64ELi64ELNS4_4UMMA5MajorE0ELSO_0ELNSN_7ScaleInE0ELSP_0EEEEEENS4_6LayoutINS5_IJSB_SB_SB_EEENS5_IJNSA_ILi0EEESU_SU_EEEEENS5_IJNS4_10UnderscoreESX_SX_EEEEENS4_23SM90_TMA_LOAD_MULTICASTENS4_14ComposedLayoutINS4_7SwizzleILi3ELi4ELi3EEENS4_18smem_ptr_flag_bitsILi32EEENSS_INS5_IJNSA_ILi8EEESG_EEENS5_IJSG_SB_EEEEEEEvNS4_8identityENS4_13SM90_TMA_LOADES1A_vS1B_EENS_8epilogue10collective18CollectiveEpilogueINS1E_23Sm100TmaWarpSpecializedILi3ELi2ELi16ELb1ELb0EEEJSH_NS5_IJNSS_ISF_SB_EENSS_ISG_SB_EEEEEfSI_fSI_NS1E_6fusion15FusionCallbacksIS1I_NS1M_17LinearCombinationIffffLNS_15FloatRoundStyleE2EEESH_S1L_JEEENS4_5SM1004TMEM4LOAD26SM100_TMEM_LOAD_16dp128b8xES1C_S1A_NS4_17SM75_U32x4_LDSM_NENS4_14SM90_TMA_STOREES1A_NS4_17SM90_U32x4_STSM_NENS4_39AutoVectorizingCopyWithAssumedAlignmentILi128EEEEEEvvEEEEvNT_6ParamsE --------------------------
	.section	.nv.info._ZN7cutlass13device_kernelINS_4gemm6kernel13GemmUniversalIN4cute5tupleIJiiiiEEENS1_10collective13CollectiveMmaINS1_35MainloopSm100TmaUmmaWarpSpecializedILi12ELi2ELi4ENS5_IJNS4_1CILi1EEENSA_ILi4EEESB_EEEEENS5_IJNSA_ILi64EEESF_NSA_ILi32EEEEEEfNS5_IJlSB_lEEEfSI_NS4_8TiledMMAINS4_8MMA_AtomIJNS4_17SM100_MMA_TF32_SSINS_10tfloat32_tESM_fLi64ELi64ELNS4_4UMMA5MajorE0ELSO_0ELNSN_7ScaleInE0ELSP_0EEEEEENS4_6LayoutINS5_IJSB_SB_SB_EEENS5_IJNSA_ILi0EEESU_SU_EEEEENS5_IJNS4_10UnderscoreESX_SX_EEEEENS4_23SM90_TMA_LOAD_MULTICASTENS4_14ComposedLayoutINS4_7SwizzleILi3ELi4ELi3EEENS4_18smem_ptr_flag_bitsILi32EEENSS_INS5_IJNSA_ILi8EEESG_EEENS5_IJSG_SB_EEEEEEEvNS4_8identityENS4_13SM90_TMA_LOADES1A_vS1B_EENS_8epilogue10collective18CollectiveEpilogueINS1E_23Sm100TmaWarpSpecializedILi3ELi2ELi16ELb1ELb0EEEJSH_NS5_IJNSS_ISF_SB_EENSS_ISG_SB_EEEEEfSI_fSI_NS1E_6fusion15FusionCallbacksIS1I_NS1M_17LinearCombinationIffffLNS_15FloatRoundStyleE2EEESH_S1L_JEEENS4_5SM1004TMEM4LOAD26SM100_TMEM_LOAD_16dp128b8xES1C_S1A_NS4_17SM75_U32x4_LDSM_NENS4_14SM90_TMA_STOREES1A_NS4_17SM90_U32x4_STSM_NENS4_39AutoVectorizingCopyWithAssumedAlignmentILi128EEEEEEvvEEEEvNT_6ParamsE,"",@"SHT_CUDA_INFO"
	.sectionflags	@""
	.align	4


	//----- nvinfo : EIATTR_CUDA_API_VERSION
	.align		4
        /*0000*/ 	.byte	0x04, 0x37
        /*0002*/ 	.short	(.L_31 - .L_30)
.L_30:
        /*0004*/ 	.word	0x00000082


	//----- nvinfo : EIATTR_KPARAM_INFO
	.align		4
.L_31:
        /*0008*/ 	.byte	0x04, 0x17
        /*000a*/ 	.short	(.L_33 - .L_32)
.L_32:
        /*000c*/ 	.word	0x00000000
        /*0010*/ 	.short	0x0000
        /*0012*/ 	.short	0x0000
        /*0014*/ 	.byte	0x00, 0xf0, 0x01, 0x20


	//----- nvinfo : EIATTR_AT_ENTRY_FRAGMENTS
	.align		4
.L_33:
        /*0018*/ 	.byte	0x04, 0x4f
        /*001a*/ 	.short	(.L_35 - .L_34)


	//   ....[0]....
.L_34:
        /*001c*/ 	.word	0x00000006


	//----- nvinfo : EIATTR_RESERVED_SMEM_USED
	.align		4
.L_35:
        /*0020*/ 	.byte	0x01, 0x41
	.zero		2


	//----- nvinfo : EIATTR_SPARSE_MMA_MASK
	.align		4
        /*0024*/ 	.byte	0x03, 0x50
        /*0026*/ 	.short	0x0000


	//----- nvinfo : EIATTR_TCGEN05_1CTA_USED
	.align		4
        /*0028*/ 	.byte	0x01, 0x51
	.zero		2


	//----- nvinfo : EIATTR_MAXREG_COUNT
	.align		4
        /*002c*/ 	.byte	0x03, 0x1b
        /*002e*/ 	.short	0x00ff


	//----- nvinfo : EIATTR_NUM_BARRIERS
	.align		4
        /*0030*/ 	.byte	0x02, 0x4c
        /*0032*/ 	.byte	0x07
	.zero		1


	//----- nvinfo : EIATTR_EXTERNS
	.align		4
        /*0034*/ 	.byte	0x04, 0x0f
        /*0036*/ 	.short	(.L_37 - .L_36)


	//   ....[0]....
	.align		4
.L_36:
        /*0038*/ 	.word	index@(__assertfail)


	//----- nvinfo : EIATTR_MERCURY_ISA_VERSION
	.align		4
.L_37:
        /*003c*/ 	.byte	0x03, 0x5f
        /*003e*/ 	.short	0x0101


	//----- nvinfo : EIATTR_INT_WARP_WIDE_INSTR_OFFSETS
	.align		4
        /*0040*/ 	.byte	0x04, 0x31
        /*0042*/ 	.short	(.L_39 - .L_38)


	//   ....[0]....
.L_38:
        /*0044*/ 	.word	0x00004300


	//   ....[1]....
        /*0048*/ 	.word	0x00004330


	//   ....[2]....
        /*004c*/ 	.word	0x00004350


	//   ....[3]....
        /*0050*/ 	.word	0x00004f20


	//   ....[4]....
        /*0054*/ 	.word	0x00004fa0


	//   ....[5]....
        /*0058*/ 	.word	0x000050a0


	//   ....[6]....
        /*005c*/ 	.word	0x000051b0


	//----- nvinfo : EIATTR_COOP_GROUP_MASK_REGIDS
	.align		4
.L_39:
        /*0060*/ 	.byte	0x04, 0x29
        /*0062*/ 	.short	(.L_41 - .L_40)


	//   ....[0]....
.L_40:
        /*0064*/ 	.word	0xffffffff


	//   ....[1]....
        /*0068*/ 	.word	0xffffffff


	//   ....[2]....
        /*006c*/ 	.word	0xffffffff


	//   ....[3]....
        /*0070*/ 	.word	0xffffffff


	//   ....[4]....
        /*0074*/ 	.word	0xffffffff


	//   ....[5]....
        /*0078*/ 	.word	0xffffffff


	//   ....[6]....
        /*007c*/ 	.word	0xffffffff


	//   ....[7]....
        /*0080*/ 	.word	0xffffffff


	//   ....[8]....
        /*0084*/ 	.word	0xffffffff


	//   ....[9]....
        /*0088*/ 	.word	0xffffffff


	//   ....[10]....
        /*008c*/ 	.word	0xffffffff


	//   ....[11]....
        /*0090*/ 	.word	0xffffffff


	//   ....[12]....
        /*0094*/ 	.word	0xffffffff


	//   ....[13]....
        /*0098*/ 	.word	0xffffffff


	//----- nvinfo : EIATTR_COOP_GROUP_INSTR_OFFSETS
	.align		4
.L_41:
        /*009c*/ 	.byte	0x04, 0x28
        /*009e*/ 	.short	(.L_43 - .L_42)


	//   ....[0]....
.L_42:
        /*00a0*/ 	.word	0x00000080


	//   ....[1]....
        /*00a4*/ 	.word	0x000004f0


	//   ....[2]....
        /*00a8*/ 	.word	0x000007d0


	//   ....[3]....
        /*00ac*/ 	.word	0x00000950


	//   ....[4]....
        /*00b0*/ 	.word	0x00000a50


	//   ....[5]....
        /*00b4*/ 	.word	0x00000bc0


	//   ....[6]....
        /*00b8*/ 	.word	0x00000d60


	//   ....[7]....
        /*00bc*/ 	.word	0x00000f10


	//   ....[8]....
        /*00c0*/ 	.word	0x000021b0


	//   ....[9]....
        /*00c4*/ 	.word	0x000034f0


	//   ....[10]....
        /*00c8*/ 	.word	0x00003700


	//   ....[11]....
        /*00cc*/ 	.word	0x00003730


	//   ....[12]....
        /*00d0*/ 	.word	0x000041e0


	//   ....[13]....
        /*00d4*/ 	.word	0x00004410


	//----- nvinfo : EIATTR_VRC_CTA_INIT_COUNT
	.align		4
.L_43:
        /*00d8*/ 	.byte	0x02, 0x4a
        /*00da*/ 	.byte	0x80
	.zero		1


	//----- nvinfo : EIATTR_SYSCALL_OFFSETS
	.align		4
        /*00dc*/ 	.byte	0x04, 0x46
        /*00de*/ 	.short	(.L_45 - .L_44)


	//   ....[0]....
.L_44:
        /*00e0*/ 	.word	0x00005ec0


	//   ....[1]....
        /*00e4*/ 	.word	0x00005fb0


	//   ....[2]....
        /*00e8*/ 	.word	0x000068d0


	//   ....[3]....
        /*00ec*/ 	.word	0x00007130


	//----- nvinfo : EIATTR_MBARRIER_INSTR_OFFSETS
	.align		4
.L_45:
        /*00f0*/ 	.byte	0x04, 0x39
        /*00f2*/ 	.short	(.L_47 - .L_46)


	//   ....[0]....
.L_46:
        /*00f4*/ 	.word	0x00000630
        /*00f8*/ 	.word	0x000000ff
        /*00fc*/ 	.word	0x00000000
        /*0100*/ 	.short	0x0100
        /*0102*/ 	.byte	0x04
	.zero		1


	//   ....[1]....
        /*0104*/ 	.word	0x00000640
        /*0108*/ 	.word	0x000000ff
        /*010c*/ 	.word	0x00000060
        /*0110*/ 	.short	0x0100
        /*0112*/ 	.byte	0x04
	.zero		1


	//   ....[2]....
        /*0114*/ 	.word	0x00000650
        /*0118*/ 	.word	0x000000ff
        /*011c*/ 	.word	0x00000008
        /*0120*/ 	.short	0x0100
        /*0122*/ 	.byte	0x04
	.zero		1


	//   ....[3]....
        /*0124*/ 	.word	0x00000660
        /*0128*/ 	.word	0x000000ff
        /*012c*/ 	.word	0x00000068
        /*0130*/ 	.short	0x0100
        /*0132*/ 	.byte	0x04
	.zero		1


	//   ....[4]....
        /*0134*/ 	.word	0x00000670
        /*0138*/ 	.word	0x000000ff
        /*013c*/ 	.word	0x00000010
        /*0140*/ 	.short	0x0100
        /*0142*/ 	.byte	0x04
	.zero		1


	//   ....[5]....
        /*0144*/ 	.word	0x00000680
        /*0148*/ 	.word	0x000000ff
        /*014c*/ 	.word	0x00000070
        /*0150*/ 	.short	0x0100
        /*0152*/ 	.byte	0x04
	.zero		1


	//   ....[6]....
        /*0154*/ 	.word	0x00000690
        /*0158*/ 	.word	0x000000ff
        /*015c*/ 	.word	0x00000018
        /*0160*/ 	.short	0x0100
        /*0162*/ 	.byte	0x04
	.zero		1


	//   ....[7]....
        /*0164*/ 	.word	0x000006a0
        /*0168*/ 	.word	0x000000ff
        /*016c*/ 	.word	0x00000078
        /*0170*/ 	.short	0x0100
        /*0172*/ 	.byte	0x04
	.zero		1


	//   ....[8]....
        /*0174*/ 	.word	0x000006b0
        /*0178*/ 	.word	0x000000ff
        /*017c*/ 	.word	0x00000020
        /*0180*/ 	.short	0x0100
        /*0182*/ 	.byte	0x04
	.zero		1


	//   ....[9]....
        /*0184*/ 	.word	0x000006c0
        /*0188*/ 	.word	0x000000ff
        /*018c*/ 	.word	0x00000080
        /*0190*/ 	.short	0x0100
        /*0192*/ 	.byte	0x04
	.zero		1


	//   ....[10]....
        /*0194*/ 	.word	0x000006d0
        /*0198*/ 	.word	0x000000ff
        /*019c*/ 	.word	0x00000028
        /*01a0*/ 	.short	0x0100
        /*01a2*/ 	.byte	0x04
	.zero		1


	//   ....[11]....
        /*01a4*/ 	.word	0x000006e0
        /*01a8*/ 	.word	0x000000ff
        /*01ac*/ 	.word	0x00000088
        /*01b0*/ 	.short	0x0100
        /*01b2*/ 	.byte	0x04
	.zero		1


	//   ....[12]....
        /*01b4*/ 	.word	0x000006f0
        /*01b8*/ 	.word	0x000000ff
        /*01bc*/ 	.word	0x00000030
        /*01c0*/ 	.short	0x0100
        /*01c2*/ 	.byte	0x04
	.zero		1


	//   ....[13]....
        /*01c4*/ 	.word	0x00000700
        /*01c8*/ 	.word	0x000000ff
        /*01cc*/ 	.word	0x00000090
        /*01d0*/ 	.short	0x0100
        /*01d2*/ 	.byte	0x04
	.zero		1


	//   ....[14]....
        /*01d4*/ 	.word	0x00000710
        /*01d8*/ 	.word	0x000000ff
        /*01dc*/ 	.word	0x00000038
        /*01e0*/ 	.short	0x0100
        /*01e2*/ 	.byte	0x04
	.zero		1


	//   ....[15]....
        /*01e4*/ 	.word	0x00000720
        /*01e8*/ 	.word	0x000000ff
        /*01ec*/ 	.word	0x00000098
        /*01f0*/ 	.short	0x0100
        /*01f2*/ 	.byte	0x04
	.zero		1


	//   ....[16]....
        /*01f4*/ 	.word	0x00000730
        /*01f8*/ 	.word	0x000000ff
        /*01fc*/ 	.word	0x00000040
        /*0200*/ 	.short	0x0100
        /*0202*/ 	.byte	0x04
	.zero		1


	//   ....[17]....
        /*0204*/ 	.word	0x00000740
        /*0208*/ 	.word	0x000000ff
        /*020c*/ 	.word	0x000000a0
        /*0210*/ 	.short	0x0100
        /*0212*/ 	.byte	0x04
	.zero		1


	//   ....[18]....
        /*0214*/ 	.word	0x00000750
        /*0218*/ 	.word	0x000000ff
        /*021c*/ 	.word	0x00000048
        /*0220*/ 	.short	0x0100
        /*0222*/ 	.byte	0x04
	.zero		1


	//   ....[19]....
        /*0224*/ 	.word	0x00000760
        /*0228*/ 	.word	0x000000ff
        /*022c*/ 	.word	0x000000a8
        /*0230*/ 	.short	0x0100
        /*0232*/ 	.byte	0x04
	.zero		1


	//   ....[20]....
        /*0234*/ 	.word	0x00000770
        /*0238*/ 	.word	0x000000ff
        /*023c*/ 	.word	0x00000050
        /*0240*/ 	.short	0x0100
        /*0242*/ 	.byte	0x04
	.zero		1


	//   ....[21]....
        /*0244*/ 	.word	0x00000780
        /*0248*/ 	.word	0x000000ff
        /*024c*/ 	.word	0x000000b0
        /*0250*/ 	.short	0x0100
        /*0252*/ 	.byte	0x04
	.zero		1


	//   ....[22]....
        /*0254*/ 	.word	0x00000790
        /*0258*/ 	.word	0x000000ff
        /*025c*/ 	.word	0x00000058
        /*0260*/ 	.short	0x0100
        /*0262*/ 	.byte	0x04
	.zero		1


	//   ....[23]....
        /*0264*/ 	.word	0x000007a0
        /*0268*/ 	.word	0x000000ff
        /*026c*/ 	.word	0x000000b8
        /*0270*/ 	.short	0x0100
        /*0272*/ 	.byte	0x04
	.zero		1


	//   ....[24]....
        /*0274*/ 	.word	0x000008e0
        /*0278*/ 	.word	0x000000ff
        /*027c*/ 	.word	0x000000c0
        /*0280*/ 	.short	0x0100
        /*0282*/ 	.byte	0x04
	.zero		1


	//   ....[25]....
        /*0284*/ 	.word	0x000008f0
        /*0288*/ 	.word	0x000000ff
        /*028c*/ 	.word	0x000000d8
        /*0290*/ 	.short	0x0100
        /*0292*/ 	.byte	0x04
	.zero		1


	//   ....[26]....
        /*0294*/ 	.word	0x00000900
        /*0298*/ 	.word	0x000000ff
        /*029c*/ 	.word	0x000000c8
        /*02a0*/ 	.short	0x0100
        /*02a2*/ 	.byte	0x04
	.zero		1


	//   ....[27]....
        /*02a4*/ 	.word	0x00000910
        /*02a8*/ 	.word	0x000000ff
        /*02ac*/ 	.word	0x000000e0
        /*02b0*/ 	.short	0x0100
        /*02b2*/ 	.byte	0x04
	.zero		1


	//   ....[28]....
        /*02b4*/ 	.word	0x00000920
        /*02b8*/ 	.word	0x000000ff
        /*02bc*/ 	.word	0x000000d0
        /*02c0*/ 	.short	0x0100
        /*02c2*/ 	.byte	0x04
	.zero		1


	//   ....[29]....
        /*02c4*/ 	.word	0x00000930
        /*02c8*/ 	.word	0x000000ff
        /*02cc*/ 	.word	0x000000e8
        /*02d0*/ 	.short	0x0100
        /*02d2*/ 	.byte	0x04
	.zero		1


	//   ....[30]....
        /*02d4*/ 	.word	0x00000a20
        /*02d8*/ 	.word	0x000000ff
        /*02dc*/ 	.word	0x000000f0
        /*02e0*/ 	.short	0x0100
        /*02e2*/ 	.byte	0x06
	.zero		1


	//   ....[31]....
        /*02e4*/ 	.word	0x00000a30
        /*02e8*/ 	.word	0x000000ff
        /*02ec*/ 	.word	0x000000f8
        /*02f0*/ 	.short	0x0100
        /*02f2*/ 	.byte	0x06
	.zero		1


	//   ....[32]....
        /*02f4*/ 	.word	0x00000b70
        /*02f8*/ 	.word	0x000000ff
        /*02fc*/ 	.word	0x00000100
        /*0300*/ 	.short	0x0100
        /*0302*/ 	.byte	0x06
	.zero		1


	//   ....[33]....
        /*0304*/ 	.word	0x00000b80
        /*0308*/ 	.word	0x000000ff
        /*030c*/ 	.word	0x00000110
        /*0310*/ 	.short	0x0100
        /*0312*/ 	.byte	0x06
	.zero		1


	//   ....[34]....
        /*0314*/ 	.word	0x00000b90
        /*0318*/ 	.word	0x000000ff
        /*031c*/ 	.word	0x00000108
        /*0320*/ 	.short	0x0100
        /*0322*/ 	.byte	0x06
	.zero		1


	//   ....[35]....
        /*0324*/ 	.word	0x00000ba0
        /*0328*/ 	.word	0x000000ff
        /*032c*/ 	.word	0x00000118
        /*0330*/ 	.short	0x0100
        /*0332*/ 	.byte	0x06
	.zero		1


	//   ....[36]....
        /*0334*/ 	.word	0x00000cd0
        /*0338*/ 	.word	0x000000ff
        /*033c*/ 	.word	0x00000120
        /*0340*/ 	.short	0x0100
        /*0342*/ 	.byte	0x04
	.zero		1


	//   ....[37]....
        /*0344*/ 	.word	0x00000ce0
        /*0348*/ 	.word	0x000000ff
        /*034c*/ 	.word	0x00000140
        /*0350*/ 	.short	0x0100
        /*0352*/ 	.byte	0x04
	.zero		1


	//   ....[38]....
        /*0354*/ 	.word	0x00000cf0
        /*0358*/ 	.word	0x000000ff
        /*035c*/ 	.word	0x00000128
        /*0360*/ 	.short	0x0100
        /*0362*/ 	.byte	0x04
	.zero		1


	//   ....[39]....
        /*0364*/ 	.word	0x00000d00
        /*0368*/ 	.word	0x000000ff
        /*036c*/ 	.word	0x00000148
        /*0370*/ 	.short	0x0100
        /*0372*/ 	.byte	0x04
	.zero		1


	//   ....[40]....
        /*0374*/ 	.word	0x00000d10
        /*0378*/ 	.word	0x000000ff
        /*037c*/ 	.word	0x00000130
        /*0380*/ 	.short	0x0100
        /*0382*/ 	.byte	0x04
	.zero		1


	//   ....[41]....
        /*0384*/ 	.word	0x00000d20
        /*0388*/ 	.word	0x000000ff
        /*038c*/ 	.word	0x00000150
        /*0390*/ 	.short	0x0100
        /*0392*/ 	.byte	0x04
	.zero		1


	//   ....[42]....
        /*0394*/ 	.word	0x00000d30
        /*0398*/ 	.word	0x000000ff
        /*039c*/ 	.word	0x00000138
        /*03a0*/ 	.short	0x0100
        /*03a2*/ 	.byte	0x04
	.zero		1


	//   ....[43]....
        /*03a4*/ 	.word	0x00000d40
        /*03a8*/ 	.word	0x000000ff
        /*03ac*/ 	.word	0x00000158
        /*03b0*/ 	.short	0x0100
        /*03b2*/ 	.byte	0x04
	.zero		1


	//   ....[44]....
        /*03b4*/ 	.word	0x00000e30
        /*03b8*/ 	.word	0x000000ff
        /*03bc*/ 	.word	0x00000160
        /*03c0*/ 	.short	0x0100
        /*03c2*/ 	.byte	0x04
	.zero		1


	//   ....[45]....
        /*03c4*/ 	.word	0x00000e40
        /*03c8*/ 	.word	0x000000ff
        /*03cc*/ 	.word	0x00000170
        /*03d0*/ 	.short	0x0100
        /*03d2*/ 	.byte	0x04
	.zero		1


	//   ....[46]....
        /*03d4*/ 	.word	0x00000e50
        /*03d8*/ 	.word	0x000000ff
        /*03dc*/ 	.word	0x00000168
        /*03e0*/ 	.short	0x0100
        /*03e2*/ 	.byte	0x04
	.zero		1


	//   ....[47]....
        /*03e4*/ 	.word	0x00000e60
        /*03e8*/ 	.word	0x000000ff
        /*03ec*/ 	.word	0x00000178
        /*03f0*/ 	.short	0x0100
        /*03f2*/ 	.byte	0x04
	.zero		1


	//   ....[48]....
        /*03f4*/ 	.word	0x00001a30
        /*03f8*/ 	.word	0x00000000
        /*03fc*/ 	.word	0x00000170
        /*0400*/ 	.short	0x010a
        /*0402*/ 	.byte	0xff
	.zero		1


	//   ....[49]....
        /*0404*/ 	.word	0x00001a60
        /*0408*/ 	.word	0x00000000
        /*040c*/ 	.word	0x00000160
        /*0410*/ 	.short	0x0101
        /*0412*/ 	.byte	0xff
	.zero		1


	//   ....[50]....
        /*0414*/ 	.word	0x00001b30
        /*0418*/ 	.word	0x000000ff
        /*041c*/ 	.word	0x00000060
        /*0420*/ 	.short	0x010a
        /*0422*/ 	.byte	0x04
	.zero		1


	//   ....[51]....
        /*0424*/ 	.word	0x00001bb0
        /*0428*/ 	.word	0x000000ff
        /*042c*/ 	.word	0x00000060
        /*0430*/ 	.short	0x010a
        /*0432*/ 	.byte	0x21
	.zero		1


	//   ....[52]....
        /*0434*/ 	.word	0x00001d50
        /*0438*/ 	.word	0x000000ff
        /*043c*/ 	.word	0x00000060
        /*0440*/ 	.short	0x010a
        /*0442*/ 	.byte	0x08
	.zero		1


	//   ....[53]....
        /*0444*/ 	.word	0x00001e60
        /*0448*/ 	.word	0x000000ff
        /*044c*/ 	.word	0x000000f8
        /*0450*/ 	.short	0x0101
        /*0452*/ 	.byte	0x06
	.zero		1


	//   ....[54]....
        /*0454*/ 	.word	0x00001e80
        /*0458*/ 	.word	0x000000ff
        /*045c*/ 	.word	0x00000060
        /*0460*/ 	.short	0x010a
        /*0462*/ 	.byte	0x04
	.zero		1


	//   ....[55]....
        /*0464*/ 	.word	0x00001f00
        /*0468*/ 	.word	0x000000ff
        /*046c*/ 	.word	0x00000060
        /*0470*/ 	.short	0x010a
        /*0472*/ 	.byte	0x11
	.zero		1


	//   ....[56]....
        /*0474*/ 	.word	0x000020a0
        /*0478*/ 	.word	0x000000ff
        /*047c*/ 	.word	0x00000060
        /*0480*/ 	.short	0x010a
        /*0482*/ 	.byte	0x07
	.zero		1


	//   ....[57]....
        /*0484*/ 	.word	0x000021e0
        /*0488*/ 	.word	0x00000003
        /*048c*/ 	.word	0x00000100
        /*0490*/ 	.short	0x010a
        /*0492*/ 	.byte	0xff
	.zero		1


	//   ....[58]....
        /*0494*/ 	.word	0x00002330
        /*0498*/ 	.word	0x00000000
        /*049c*/ 	.word	0x00000000
        /*04a0*/ 	.short	0x0101
        /*04a2*/ 	.byte	0xff
	.zero		1


	//   ....[59]....
        /*04a4*/ 	.word	0x000028f0
        /*04a8*/ 	.word	0x000000ff
        /*04ac*/ 	.word	0x00000000
        /*04b0*/ 	.short	0x010a
        /*04b2*/ 	.byte	0x04
	.zero		1


	//   ....[60]....
        /*04b4*/ 	.word	0x00002980
        /*04b8*/ 	.word	0x000000ff
        /*04bc*/ 	.word	0x00000000
        /*04c0*/ 	.short	0x010a
        /*04c2*/ 	.byte	0x05
	.zero		1


	//   ....[61]....
        /*04c4*/ 	.word	0x00002a10
        /*04c8*/ 	.word	0x000000ff
        /*04cc*/ 	.word	0x00000000
        /*04d0*/ 	.short	0x010a
        /*04d2*/ 	.byte	0x05
	.zero		1


	//   ....[62]....
        /*04d4*/ 	.word	0x00002aa0
        /*04d8*/ 	.word	0x000000ff
        /*04dc*/ 	.word	0x00000000
        /*04e0*/ 	.short	0x010a
        /*04e2*/ 	.byte	0x05
	.zero		1


	//   ....[63]....
        /*04e4*/ 	.word	0x00002b30
        /*04e8*/ 	.word	0x000000ff
        /*04ec*/ 	.word	0x00000000
        /*04f0*/ 	.short	0x010a
        /*04f2*/ 	.byte	0x05
	.zero		1


	//   ....[64]....
        /*04f4*/ 	.word	0x00002bc0
        /*04f8*/ 	.word	0x000000ff
        /*04fc*/ 	.word	0x00000000
        /*0500*/ 	.short	0x010a
        /*0502*/ 	.byte	0x05
	.zero		1


	//   ....[65]....
        /*0504*/ 	.word	0x00002c50
        /*0508*/ 	.word	0x000000ff
        /*050c*/ 	.word	0x00000000
        /*0510*/ 	.short	0x010a
        /*0512*/ 	.byte	0x05
	.zero		1


	//   ....[66]....
        /*0514*/ 	.word	0x00002ce0
        /*0518*/ 	.word	0x000000ff
        /*051c*/ 	.word	0x00000000
        /*0520*/ 	.short	0x010a
        /*0522*/ 	.byte	0x05
	.zero		1


	//   ....[67]....
        /*0524*/ 	.word	0x00002d70
        /*0528*/ 	.word	0x000000ff
        /*052c*/ 	.word	0x00000000
        /*0530*/ 	.short	0x010a
        /*0532*/ 	.byte	0x05
	.zero		1


	//   ....[68]....
        /*0534*/ 	.word	0x00002e00
        /*0538*/ 	.word	0x000000ff
        /*053c*/ 	.word	0x00000000
        /*0540*/ 	.short	0x010a
        /*0542*/ 	.byte	0x05
	.zero		1


	//   ....[69]....
        /*0544*/ 	.word	0x00002e90
        /*0548*/ 	.word	0x000000ff
        /*054c*/ 	.word	0x00000000
        /*0550*/ 	.short	0x010a
        /*0552*/ 	.byte	0x05
	.zero		1


	//   ....[70]....
        /*0554*/ 	.word	0x00002f30
        /*0558*/ 	.word	0x00000000
        /*055c*/ 	.word	0x00000000
        /*0560*/ 	.short	0x010a
        /*0562*/ 	.byte	0xff
	.zero		1


	//   ....[71]....
        /*0564*/ 	.word	0x00003050
        /*0568*/ 	.word	0x00000002
        /*056c*/ 	.word	0x00000160
        /*0570*/ 	.short	0x010a
        /*0572*/ 	.byte	0xff
	.zero		1


	//   ....[72]....
        /*0574*/ 	.word	0x000030c0
        /*0578*/ 	.word	0x00000002
        /*057c*/ 	.word	0x00000000
        /*0580*/ 	.short	0x0101
        /*0582*/ 	.byte	0xff
	.zero		1


	//   ....[73]....
        /*0584*/ 	.word	0x000030e0
        /*0588*/ 	.word	0x000000ff
        /*058c*/ 	.word	0x00000110
        /*0590*/ 	.short	0x010a
        /*0592*/ 	.byte	0x04
	.zero		1


	//   ....[74]....
        /*0594*/ 	.word	0x00003200
        /*0598*/ 	.word	0x00000002
        /*059c*/ 	.word	0x00000100
        /*05a0*/ 	.short	0x010a
        /*05a2*/ 	.byte	0xff
	.zero		1


	//   ....[75]....
        /*05a4*/ 	.word	0x00003300
        /*05a8*/ 	.word	0x00000002
        /*05ac*/ 	.word	0x00000000
        /*05b0*/ 	.short	0x0101
        /*05b2*/ 	.byte	0xff
	.zero		1


	//   ....[76]....
        /*05b4*/ 	.word	0x00003390
        /*05b8*/ 	.word	0x000000ff
        /*05bc*/ 	.word	0x00000110
        /*05c0*/ 	.short	0x0106
        /*05c2*/ 	.byte	0x04
	.zero		1


	//   ....[77]....
        /*05c4*/ 	.word	0x000033b0
        /*05c8*/ 	.word	0x000000ff
        /*05cc*/ 	.word	0x00000110
        /*05d0*/ 	.short	0x010a
        /*05d2*/ 	.byte	0x04
	.zero		1


	//   ....[78]....
        /*05d4*/ 	.word	0x00003440
        /*05d8*/ 	.word	0x000000ff
        /*05dc*/ 	.word	0x00000110
        /*05e0*/ 	.short	0x0106
        /*05e2*/ 	.byte	0x07
	.zero		1


	//   ....[79]....
        /*05e4*/ 	.word	0x00003480
        /*05e8*/ 	.word	0x00000000
        /*05ec*/ 	.word	0x00000110
        /*05f0*/ 	.short	0x010a
        /*05f2*/ 	.byte	0xff
	.zero		1


	//   ....[80]....
        /*05f4*/ 	.word	0x000039d0
        /*05f8*/ 	.word	0x00000000
        /*05fc*/ 	.word	0x00000100
        /*0600*/ 	.short	0x010a
        /*0602*/ 	.byte	0xff
	.zero		1


	//   ....[81]....
        /*0604*/ 	.word	0x00003ad0
        /*0608*/ 	.word	0x00000003
        /*060c*/ 	.word	0x00000000
        /*0610*/ 	.short	0x0101
        /*0612*/ 	.byte	0xff
	.zero		1


	//   ....[82]....
        /*0614*/ 	.word	0x00003ae0
        /*0618*/ 	.word	0x000000ff
        /*061c*/ 	.word	0x00000000
        /*0620*/ 	.short	0x010a
        /*0622*/ 	.byte	0x04
	.zero		1


	//   ....[83]....
        /*0624*/ 	.word	0x00003b60
        /*0628*/ 	.word	0x000000ff
        /*062c*/ 	.word	0x00000140
        /*0630*/ 	.short	0x010a
        /*0632*/ 	.byte	0x1f
	.zero		1


	//   ....[84]....
        /*0634*/ 	.word	0x00003c40
        /*0638*/ 	.word	0x000000ff
        /*063c*/ 	.word	0x00000000
        /*0640*/ 	.short	0x010a
        /*0642*/ 	.byte	0x05
	.zero		1


	//   ....[85]....
        /*0644*/ 	.word	0x00003d80
        /*0648*/ 	.word	0x000000ff
        /*064c*/ 	.word	0x00000000
        /*0650*/ 	.short	0x010a
        /*0652*/ 	.byte	0x04
	.zero		1


	//   ....[86]....
        /*0654*/ 	.word	0x00004010
        /*0658*/ 	.word	0x000000ff
        /*065c*/ 	.word	0x00000000
        /*0660*/ 	.short	0x010a
        /*0662*/ 	.byte	0x04
	.zero		1


	//   ....[87]....
        /*0664*/ 	.word	0x000040a0
        /*0668*/ 	.word	0x000000ff
        /*066c*/ 	.word	0x00000000
        /*0670*/ 	.short	0x010a
        /*0672*/ 	.byte	0x05
	.zero		1


	//   ....[88]....
        /*0674*/ 	.word	0x00004130
        /*0678*/ 	.word	0x000000ff
        /*067c*/ 	.word	0x00000000
        /*0680*/ 	.short	0x010a
        /*0682*/ 	.byte	0x05
	.zero		1


	//   ....[89]....
        /*0684*/ 	.word	0x000041c0
        /*0688*/ 	.word	0x000000ff
        /*068c*/ 	.word	0x00000000
        /*0690*/ 	.short	0x010a
        /*0692*/ 	.byte	0x04
	.zero		1


	//   ....[90]....
        /*0694*/ 	.word	0x00004650
        /*0698*/ 	.word	0x0000000c
        /*069c*/ 	.word	0x00000100
        /*06a0*/ 	.short	0x010a
        /*06a2*/ 	.byte	0xff
	.zero		1


	//   ....[91]....
        /*06a4*/ 	.word	0x000047c0
        /*06a8*/ 	.word	0x00000000
        /*06ac*/ 	.word	0x00000000
        /*06b0*/ 	.short	0x0101
        /*06b2*/ 	.byte	0xff
	.zero		1


	//   ....[92]....
        /*06b4*/ 	.word	0x00004c40
        /*06b8*/ 	.word	0x000000ff
        /*06bc*/ 	.word	0x000000f8
        /*06c0*/ 	.short	0x010a
        /*06c2*/ 	.byte	0x18
	.zero		1


	//   ....[93]....
        /*06c4*/ 	.word	0x00004e00
        /*06c8*/ 	.word	0x000000ff
        /*06cc*/ 	.word	0x000000d8
        /*06d0*/ 	.short	0x010a
        /*06d2*/ 	.byte	0x04
	.zero		1


	//   ....[94]....
        /*06d4*/ 	.word	0x00004fd0
        /*06d8*/ 	.word	0x000000ff
        /*06dc*/ 	.word	0x000000c0
        /*06e0*/ 	.short	0x010b
        /*06e2*/ 	.byte	0x04
	.zero		1


	//   ....[95]....
        /*06e4*/ 	.word	0x00004fe0
        /*06e8*/ 	.word	0x000000ff
        /*06ec*/ 	.word	0x00000000
        /*06f0*/ 	.short	0x0101
        /*06f2*/ 	.byte	0x14
	.zero		1


	//   ....[96]....
        /*06f4*/ 	.word	0x00004ff0
        /*06f8*/ 	.word	0x000000ff
        /*06fc*/ 	.word	0x000000d8
        /*0700*/ 	.short	0x010a
        /*0702*/ 	.byte	0x05
	.zero		1


	//   ....[97]....
        /*0704*/ 	.word	0x000051e0
        /*0708*/ 	.word	0x000000ff
        /*070c*/ 	.word	0x000000c0
        /*0710*/ 	.short	0x010b
        /*0712*/ 	.byte	0x05
	.zero		1


	//   ....[98]....
        /*0714*/ 	.word	0x000051f0
        /*0718*/ 	.word	0x000000ff
        /*071c*/ 	.word	0x00000000
        /*0720*/ 	.short	0x0101
        /*0722*/ 	.byte	0x04
	.zero		1


	//   ....[99]....
        /*0724*/ 	.word	0x00005290
        /*0728*/ 	.word	0x000000ff
        /*072c*/ 	.word	0x00000000
        /*0730*/ 	.short	0x010a
        /*0732*/ 	.byte	0x04
	.zero		1


	//   ....[100]....
        /*0734*/ 	.word	0x00005320
        /*0738*/ 	.word	0x000000ff
        /*073c*/ 	.word	0x00000000
        /*0740*/ 	.short	0x010a
        /*0742*/ 	.byte	0x05
	.zero		1


	//   ....[101]....
        /*0744*/ 	.word	0x000053c0
        /*0748*/ 	.word	0x00000000
        /*074c*/ 	.word	0x00000000
        /*0750*/ 	.short	0x010a
        /*0752*/ 	.byte	0xff
	.zero		1


	//   ....[102]....
        /*0754*/ 	.word	0x00005730
        /*0758*/ 	.word	0x00000000
        /*075c*/ 	.word	0x00000100
        /*0760*/ 	.short	0x010a
        /*0762*/ 	.byte	0xff
	.zero		1


	//   ....[103]....
        /*0764*/ 	.word	0x00005800
        /*0768*/ 	.word	0x00000000
        /*076c*/ 	.word	0x00000000
        /*0770*/ 	.short	0x0101
        /*0772*/ 	.byte	0xff
	.zero		1


	//   ....[104]....
        /*0774*/ 	.word	0x00006450
        /*0778*/ 	.word	0x00000002
        /*077c*/ 	.word	0x000000c0
        /*0780*/ 	.short	0x010a
        /*0782*/ 	.byte	0xff
	.zero		1


	//   ....[105]....
        /*0784*/ 	.word	0x00006490
        /*0788*/ 	.word	0x00000048
        /*078c*/ 	.word	0x00000120
        /*0790*/ 	.short	0x010a
        /*0792*/ 	.byte	0xff
	.zero		1


	//   ....[106]....
        /*0794*/ 	.word	0x00006580
        /*0798*/ 	.word	0x00000002
        /*079c*/ 	.word	0x000000c0
        /*07a0*/ 	.short	0x010a
        /*07a2*/ 	.byte	0xff
	.zero		1


	//   ....[107]....
        /*07a4*/ 	.word	0x000067b0
        /*07a8*/ 	.word	0x00000048
        /*07ac*/ 	.word	0x00000120
        /*07b0*/ 	.short	0x010a
        /*07b2*/ 	.byte	0xff
	.zero		1


	//   ....[108]....
        /*07b4*/ 	.word	0x00006e50
        /*07b8*/ 	.word	0x00000000
        /*07bc*/ 	.word	0x00000000
        /*07c0*/ 	.short	0x0101
        /*07c2*/ 	.byte	0xff
	.zero		1


	//   ....[109]....
        /*07c4*/ 	.word	0x00006e60
        /*07c8*/ 	.word	0x00000002
        /*07cc*/ 	.word	0x000000c0
        /*07d0*/ 	.short	0x010a
        /*07d2*/ 	.byte	0xff
	.zero		1


	//   ....[110]....
        /*07d4*/ 	.word	0x00006f30
        /*07d8*/ 	.word	0x00000002
        /*07dc*/ 	.word	0x000000c0
        /*07e0*/ 	.short	0x010a
        /*07e2*/ 	.byte	0xff
	.zero		1


	//   ....[111]....
        /*07e4*/ 	.word	0x00007220
        /*07e8*/ 	.word	0x000000ff
        /*07ec*/ 	.word	0x00000000
        /*07f0*/ 	.short	0x0101
        /*07f2*/ 	.byte	0x04
	.zero		1


	//   ....[112]....
        /*07f4*/ 	.word	0x00007740
        /*07f8*/ 	.word	0x00000000
        /*07fc*/ 	.word	0x00000000
        /*0800*/ 	.short	0x0101
        /*0802*/ 	.byte	0xff
	.zero		1


	//   ....[113]....
        /*0804*/ 	.word	0x000079f0
        /*0808*/ 	.word	0x000000ff
        /*080c*/ 	.word	0x00000000
        /*0810*/ 	.short	0x0101
        /*0812*/ 	.byte	0x04
	.zero		1


	//   ....[114]....
        /*0814*/ 	.word	0x00007a10
        /*0818*/ 	.word	0x00000000
        /*081c*/ 	.word	0x00000170
        /*0820*/ 	.short	0x010a
        /*0822*/ 	.byte	0xff
	.zero		1


	//   ....[115]....
        /*0824*/ 	.word	0x00007a70
        /*0828*/ 	.word	0x00000000
        /*082c*/ 	.word	0x00000060
        /*0830*/ 	.short	0x010a
        /*0832*/ 	.byte	0xff
	.zero		1


	//   ....[116]....
        /*0834*/ 	.word	0x00007ad0
        /*0838*/ 	.word	0x00000000
        /*083c*/ 	.word	0x00000060
        /*0840*/ 	.short	0x010a
        /*0842*/ 	.byte	0xff
	.zero		1


	//   ....[117]....
        /*0844*/ 	.word	0x00007b20
        /*0848*/ 	.word	0x00000003
        /*084c*/ 	.word	0x00000100
        /*0850*/ 	.short	0x010a
        /*0852*/ 	.byte	0xff
	.zero		1


	//   ....[118]....
        /*0854*/ 	.word	0x00007b80
        /*0858*/ 	.word	0x00000000
        /*085c*/ 	.word	0x00000000
        /*0860*/ 	.short	0x010a
        /*0862*/ 	.byte	0xff
	.zero		1


	//   ....[119]....
        /*0864*/ 	.word	0x00007be0
        /*0868*/ 	.word	0x00000000
        /*086c*/ 	.word	0x00000000
        /*0870*/ 	.short	0x010a
        /*0872*/ 	.byte	0xff
	.zero		1


	//   ....[120]....
        /*0874*/ 	.word	0x00007c40
        /*0878*/ 	.word	0x00000000
        /*087c*/ 	.word	0x00000000
        /*0880*/ 	.short	0x010a
        /*0882*/ 	.byte	0xff
	.zero		1


	//   ....[121]....
        /*0884*/ 	.word	0x00007ca0
        /*0888*/ 	.word	0x00000000
        /*088c*/ 	.word	0x00000000
        /*0890*/ 	.short	0x010a
        /*0892*/ 	.byte	0xff
	.zero		1


	//   ....[122]....
        /*0894*/ 	.word	0x00007d00
        /*0898*/ 	.word	0x00000000
        /*089c*/ 	.word	0x00000000
        /*08a0*/ 	.short	0x010a
        /*08a2*/ 	.byte	0xff
	.zero		1


	//   ....[123]....
        /*08a4*/ 	.word	0x00007d60
        /*08a8*/ 	.word	0x00000000
        /*08ac*/ 	.word	0x00000000
        /*08b0*/ 	.short	0x010a
        /*08b2*/ 	.byte	0xff
	.zero		1


	//   ....[124]....
        /*08b4*/ 	.word	0x00007dc0
        /*08b8*/ 	.word	0x00000000
        /*08bc*/ 	.word	0x00000000
        /*08c0*/ 	.short	0x010a
        /*08c2*/ 	.byte	0xff
	.zero		1


	//   ....[125]....
        /*08c4*/ 	.word	0x00007e20
        /*08c8*/ 	.word	0x00000000
        /*08cc*/ 	.word	0x00000000
        /*08d0*/ 	.short	0x010a
        /*08d2*/ 	.byte	0xff
	.zero		1


	//   ....[126]....
        /*08d4*/ 	.word	0x00007e80
        /*08d8*/ 	.word	0x00000000
        /*08dc*/ 	.word	0x00000000
        /*08e0*/ 	.short	0x010a
        /*08e2*/ 	.byte	0xff
	.zero		1


	//   ....[127]....
        /*08e4*/ 	.word	0x00007ee0
        /*08e8*/ 	.word	0x00000000
        /*08ec*/ 	.word	0x00000000
        /*08f0*/ 	.short	0x010a
        /*08f2*/ 	.byte	0xff
	.zero		1


	//   ....[128]....
        /*08f4*/ 	.word	0x00007f40
        /*08f8*/ 	.word	0x00000000
        /*08fc*/ 	.word	0x00000000
        /*0900*/ 	.short	0x010a
        /*0902*/ 	.byte	0xff
	.zero		1


	//   ....[129]....
        /*0904*/ 	.word	0x00007f90
        /*0908*/ 	.word	0x00000002
        /*090c*/ 	.word	0x00000160
        /*0910*/ 	.short	0x010a
        /*0912*/ 	.byte	0xff
	.zero		1


	//   ....[130]....
        /*0914*/ 	.word	0x00007ff0
        /*0918*/ 	.word	0x00000002
        /*091c*/ 	.word	0x00000110
        /*0920*/ 	.short	0x010a
        /*0922*/ 	.byte	0xff
	.zero		1


	//   ....[131]....
        /*0924*/ 	.word	0x00008040
        /*0928*/ 	.word	0x00000002
        /*092c*/ 	.word	0x00000100
        /*0930*/ 	.short	0x010a
        /*0932*/ 	.byte	0xff
	.zero		1


	//   ....[132]....
        /*0934*/ 	.word	0x000080a0
        /*0938*/ 	.word	0x00000000
        /*093c*/ 	.word	0x00000110
        /*0940*/ 	.short	0x010a
        /*0942*/ 	.byte	0xff
	.zero		1


	//   ....[133]....
        /*0944*/ 	.word	0x000080f0
        /*0948*/ 	.word	0x00000000
        /*094c*/ 	.word	0x00000100
        /*0950*/ 	.short	0x010a
        /*0952*/ 	.byte	0xff
	.zero		1


	//   ....[134]....
        /*0954*/ 	.word	0x00008150
        /*0958*/ 	.word	0x00000002
        /*095c*/ 	.word	0x00000140
        /*0960*/ 	.short	0x010a
        /*0962*/ 	.byte	0xff
	.zero		1


	//   ....[135]....
        /*0964*/ 	.word	0x000081b0
        /*0968*/ 	.word	0x00000000
        /*096c*/ 	.word	0x00000000
        /*0970*/ 	.short	0x010a
        /*0972*/ 	.byte	0xff
	.zero		1


	//   ....[136]....
        /*0974*/ 	.word	0x00008210
        /*0978*/ 	.word	0x00000000
        /*097c*/ 	.word	0x00000000
        /*0980*/ 	.short	0x010a
        /*0982*/ 	.byte	0xff
	.zero		1


	//   ....[137]....
        /*0984*/ 	.word	0x00008270
        /*0988*/ 	.word	0x00000000
        /*098c*/ 	.word	0x00000000
        /*0990*/ 	.short	0x010a
        /*0992*/ 	.byte	0xff
	.zero		1


	//   ....[138]....
        /*0994*/ 	.word	0x000082d0
        /*0998*/ 	.word	0x00000000
        /*099c*/ 	.word	0x00000000
        /*09a0*/ 	.short	0x010a
        /*09a2*/ 	.byte	0xff
	.zero		1


	//   ....[139]....
        /*09a4*/ 	.word	0x00008330
        /*09a8*/ 	.word	0x00000000
        /*09ac*/ 	.word	0x00000000
        /*09b0*/ 	.short	0x010a
        /*09b2*/ 	.byte	0xff
	.zero		1


	//   ....[140]....
        /*09b4*/ 	.word	0x00008380
        /*09b8*/ 	.word	0x0000000c
        /*09bc*/ 	.word	0x00000100
        /*09c0*/ 	.short	0x010a
        /*09c2*/ 	.byte	0xff
	.zero		1


	//   ....[141]....
        /*09c4*/ 	.word	0x000083e0
        /*09c8*/ 	.word	0x00000000
        /*09cc*/ 	.word	0x000000f8
        /*09d0*/ 	.short	0x010a
        /*09d2*/ 	.byte	0xff
	.zero		1


	//   ....[142]....
        /*09d4*/ 	.word	0x00008440
        /*09d8*/ 	.word	0x00000000
        /*09dc*/ 	.word	0x000000d8
        /*09e0*/ 	.short	0x010a
        /*09e2*/ 	.byte	0xff
	.zero		1


	//   ....[143]....
        /*09e4*/ 	.word	0x000084a0
        /*09e8*/ 	.word	0x00000006
        /*09ec*/ 	.word	0x000000d8
        /*09f0*/ 	.short	0x010a
        /*09f2*/ 	.byte	0xff
	.zero		1


	//   ....[144]....
        /*09f4*/ 	.word	0x00008500
        /*09f8*/ 	.word	0x00000000
        /*09fc*/ 	.word	0x00000000
        /*0a00*/ 	.short	0x010a
        /*0a02*/ 	.byte	0xff
	.zero		1


	//   ....[145]....
        /*0a04*/ 	.word	0x00008560
        /*0a08*/ 	.word	0x00000000
        /*0a0c*/ 	.word	0x00000000
        /*0a10*/ 	.short	0x010a
        /*0a12*/ 	.byte	0xff
	.zero		1


	//   ....[146]....
        /*0a14*/ 	.word	0x000085b0
        /*0a18*/ 	.word	0x00000000
        /*0a1c*/ 	.word	0x00000100
        /*0a20*/ 	.short	0x010a
        /*0a22*/ 	.byte	0xff
	.zero		1


	//   ....[147]....
        /*0a24*/ 	.word	0x00008600
        /*0a28*/ 	.word	0x00000002
        /*0a2c*/ 	.word	0x000000c0
        /*0a30*/ 	.short	0x010a
        /*0a32*/ 	.byte	0xff
	.zero		1


	//   ....[148]....
        /*0a34*/ 	.word	0x00008650
        /*0a38*/ 	.word	0x00000048
        /*0a3c*/ 	.word	0x00000120
        /*0a40*/ 	.short	0x010a
        /*0a42*/ 	.byte	0xff
	.zero		1


	//   ....[149]....
        /*0a44*/ 	.word	0x000086a0
        /*0a48*/ 	.word	0x00000002
        /*0a4c*/ 	.word	0x000000c0
        /*0a50*/ 	.short	0x010a
        /*0a52*/ 	.byte	0xff
	.zero		1


	//----- nvinfo : EIATTR_NUM_MBARRIERS
	.align		4
.L_47:
        /*0a54*/ 	.byte	0x03, 0x38
        /*0a56*/ 	.short	0x0030


	//----- nvinfo : EIATTR_EXIT_INSTR_OFFSETS
	.align		4
        /*0a58*/ 	.byte	0x04, 0x1c
        /*0a5a*/ 	.short	(.L_49 - .L_48)


	//   ....[0]....
.L_48:
        /*0a5c*/ 	.word	0x00002f60


	//   ....[1]....
        /*0a60*/ 	.word	0x00003450


	//   ....[2]....
        /*0a64*/ 	.word	0x000034b0


	//   ....[3]....
        /*0a68*/ 	.word	0x00004420


	//   ....[4]....
        /*0a6c*/ 	.word	0x000053f0


	//   ....[5]....
        /*0a70*/ 	.word	0x00005430


	//   ....[6]....
        /*0a74*/ 	.word	0x000078e0


	//   ....[7]....
        /*0a78*/ 	.word	0x00007960


	//   ....[8]....
        /*0a7c*/ 	.word	0x00007990


	//   ....[9]....
        /*0a80*/ 	.word	0x00007a00


	//----- nvinfo : EIATTR_MAX_THREADS
	.align		4
.L_49:
        /*0a84*/ 	.byte	0x04, 0x05
        /*0a86*/ 	.short	(.L_51 - .L_50)
.L_50:
        /*0a88*/ 	.word	0x00000100
        /*0a8c*/ 	.word	0x00000001
        /*0a90*/ 	.word	0x00000001


	//----- nvinfo : EIATTR_CRS_STACK_SIZE
	.align		4
.L_51:
        /*0a94*/ 	.byte	0x04, 0x1e
        /*0a96*/ 	.short	(.L_53 - .L_52)
.L_52:
        /*0a98*/ 	.word	0x00000000


	//----- nvinfo : EIATTR_CBANK_PARAM_SIZE
	.align		4
.L_53:
        /*0a9c*/ 	.byte	0x03, 0x19
        /*0a9e*/ 	.short	0x0800


	//----- nvinfo : EIATTR_PARAM_CBANK
	.align		4
        /*0aa0*/ 	.byte	0x04, 0x0a
        /*0aa2*/ 	.short	(.L_55 - .L_54)
	.align		4
.L_54:
        /*0aa4*/ 	.word	index@(.nv.constant0._ZN7cutlass13device_kernelINS_4gemm6kernel13GemmUniversalIN4cute5tupleIJiiiiEEENS1_10collective13CollectiveMmaINS1_35MainloopSm100TmaUmmaWarpSpecializedILi12ELi2ELi4ENS5_IJNS4_1CILi1EEENSA_ILi4EEESB_EEEEENS5_IJNSA_ILi64EEESF_NSA_ILi32EEEEEEfNS5_IJlSB_lEEEfSI_NS4_8TiledMMAINS4_8MMA_AtomIJNS4_17SM100_MMA_TF32_SSINS_10tfloat32_tESM_fLi64ELi64ELNS4_4UMMA5MajorE0ELSO_0ELNSN_7ScaleInE0ELSP_0EEEEEENS4_6LayoutINS5_IJSB_SB_SB_EEENS5_IJNSA_ILi0EEESU_SU_EEEEENS5_IJNS4_10UnderscoreESX_SX_EEEEENS4_23SM90_TMA_LOAD_MULTICASTENS4_14ComposedLayoutINS4_7SwizzleILi3ELi4ELi3EEENS4_18smem_ptr_flag_bitsILi32EEENSS_INS5_IJNSA_ILi8EEESG_EEENS5_IJSG_SB_EEEEEEEvNS4_8identityENS4_13SM90_TMA_LOADES1A_vS1B_EENS_8epilogue10collective18CollectiveEpilogueINS1E_23Sm100TmaWarpSpecializedILi3ELi2ELi16ELb1ELb0EEEJSH_NS5_IJNSS_ISF_SB_EENSS_ISG_SB_EEEEEfSI_fSI_NS1E_6fusion15FusionCallbacksIS1I_NS1M_17LinearCombinationIffffLNS_15FloatRoundStyleE2EEESH_S1L_JEEENS4_5SM1004TMEM4LOAD26SM100_TMEM_LOAD_16dp128b8xES1C_S1A_NS4_17SM75_U32x4_LDSM_NENS4_14SM90_TMA_STOREES1A_NS4_17SM90_U32x4_STSM_NENS4_39AutoVectorizingCopyWithAssumedAlignmentILi128EEEEEEvvEEEEvNT_6ParamsE)
        /*0aa8*/ 	.short	0x0380
        /*0aaa*/ 	.short	0x0800


	//----- nvinfo : EIATTR_SW_WAR
	.align		4
.L_55:
        /*0aac*/ 	.byte	0x04, 0x36
        /*0aae*/ 	.short	(.L_57 - .L_56)
.L_56:
        /*0ab0*/ 	.word	0x00000008
.L_57:


//--------------------- .nv.callgraph             --------------------------
	.section	.nv.callgraph,"",@"SHT_CUDA_CALLGRAPH"
	.align	4
	.sectionentsize	8
	.align		4
        /*0000*/ 	.word	0x00000000
	.align		4
        /*0004*/ 	.word	0xffffffff
	.align		4
        /*0008*/ 	.word	index@(_ZN7cutlass13device_kernelINS_4gemm6kernel13GemmUniversalIN4cute5tupleIJiiiiEEENS1_10collective13CollectiveMmaINS1_35MainloopSm100TmaUmmaWarpSpecializedILi12ELi2ELi4ENS5_IJNS4_1CILi1EEENSA_ILi4EEESB_EEEEENS5_IJNSA_ILi64EEESF_NSA_ILi32EEEEEEfNS5_IJlSB_lEEEfSI_NS4_8TiledMMAINS4_8MMA_AtomIJNS4_17SM100_MMA_TF32_SSINS_10tfloat32_tESM_fLi64ELi64ELNS4_4UMMA5MajorE0ELSO_0ELNSN_7ScaleInE0ELSP_0EEEEEENS4_6LayoutINS5_IJSB_SB_SB_EEENS5_IJNSA_ILi0EEESU_SU_EEEEENS5_IJNS4_10UnderscoreESX_SX_EEEEENS4_23SM90_TMA_LOAD_MULTICASTENS4_14ComposedLayoutINS4_7SwizzleILi3ELi4ELi3EEENS4_18smem_ptr_flag_bitsILi32EEENSS_INS5_IJNSA_ILi8EEESG_EEENS5_IJSG_SB_EEEEEEEvNS4_8identityENS4_13SM90_TMA_LOADES1A_vS1B_EENS_8epilogue10collective18CollectiveEpilogueINS1E_23Sm100TmaWarpSpecializedILi3ELi2ELi16ELb1ELb0EEEJSH_NS5_IJNSS_ISF_SB_EENSS_ISG_SB_EEEEEfSI_fSI_NS1E_6fusion15FusionCallbacksIS1I_NS1M_17LinearCombinationIffffLNS_15FloatRoundStyleE2EEESH_S1L_JEEENS4_5SM1004TMEM4LOAD26SM100_TMEM_LOAD_16dp128b8xES1C_S1A_NS4_17SM75_U32x4_LDSM_NENS4_14SM90_TMA_STOREES1A_NS4_17SM90_U32x4_STSM_NENS4_39AutoVectorizingCopyWithAssumedAlignmentILi128EEEEEEvvEEEEvNT_6ParamsE)
	.align		4
        /*000c*/ 	.word	index@(__assertfail)
	.align		4
        /*0010*/ 	.word	0x00000000
	.align		4
        /*0014*/ 	.word	0xfffffffe
	.align		4
        /*0018*/ 	.word	0x00000000
	.align		4
        /*001c*/ 	.word	0xfffffffd
	.align		4
        /*0020*/ 	.word	0x00000000
	.align		4
        /*0024*/ 	.word	0xfffffffc


//--------------------- .nv.constant4             --------------------------
	.section	.nv.constant4,"a",@progbits
	.align	8
	.align		8
.nv.constant4:
        /*0000*/ 	.dword	__assertfail
	.align		8
        /*0008*/ 	.dword	__unnamed_1
	.align		8
        /*0010*/ 	.dword	__unnamed_2
	.align		8
        /*0018*/ 	.dword	_ZN40_INTERNAL_6473b7c0_4_k_cu_da2d269e_215214cuda3std3__45__cpo5beginE
	.align		8
        /*0020*/ 	.dword	_ZN40_INTERNAL_6473b7c0_4_k_cu_da2d269e_215214cuda3std3__45__cpo3endE
	.align		8
        /*0028*/ 	.dword	_ZN40_INTERNAL_6473b7c0_4_k_cu_da2d269e_215214cuda3std3__45__cpo6cbeginE
	.align		8
        /*0030*/ 	.dword	_ZN40_INTERNAL_6473b7c0_4_k_cu_da2d269e_215214cuda3std3__45__cpo4cendE
	.align		8
        /*0038*/ 	.dword	_ZN40_INTERNAL_6473b7c0_4_k_cu_da2d269e_215214cuda3std3__442_GLOBAL__N__6473b7c0_4_k_cu_da2d269e_215216ignoreE
	.align		8
        /*0040*/ 	.dword	_ZN40_INTERNAL_6473b7c0_4_k_cu_da2d269e_215214cuda3std3__419piecewise_constructE
	.align		8
        /*0048*/ 	.dword	_ZN40_INTERNAL_6473b7c0_4_k_cu_da2d269e_215214cuda3std3__48in_placeE
	.align		8
        /*0050*/ 	.dword	_ZN40_INTERNAL_6473b7c0_4_k_cu_da2d269e_215214cuda3std6ranges3__45__cpo4swapE
	.align		8
        /*0058*/ 	.dword	_ZN40_INTERNAL_6473b7c0_4_k_cu_da2d269e_215214cuda3std6ranges3__45__cpo9iter_moveE
	.align		8
        /*0060*/ 	.dword	_ZN40_INTERNAL_6473b7c0_4_k_cu_da2d269e_215214cute7productE
	.align		8
        /*0068*/ 	.dword	_ZN40_INTERNAL_6473b7c0_4_k_cu_da2d269e_215214cute1_E
	.align		8
        /*0070*/ 	.dword	$str$25
	.align		8
        /*0078*/ 	.dword	$str$26
	.align		8
        /*0080*/ 	.dword	$str$27
	.align		8
        /*0088*/ 	.dword	$str$28


//--------------------- .text._ZN7cutlass13device_kernelINS_4gemm6kernel13GemmUniversalIN4cute5tupleIJiiiiEEENS1_10collective13CollectiveMmaINS1_35MainloopSm100TmaUmmaWarpSpecializedILi12ELi2ELi4ENS5_IJNS4_1CILi1EEENSA_ILi4EEESB_EEEEENS5_IJNSA_ILi64EEESF_NSA_ILi32EEEEEEfNS5_IJlSB_lEEEfSI_NS4_8TiledMMAINS4_8MMA_AtomIJNS4_17SM100_MMA_TF32_SSINS_10tfloat32_tESM_fLi64ELi64ELNS4_4UMMA5MajorE0ELSO_0ELNSN_7ScaleInE0ELSP_0EEEEEENS4_6LayoutINS5_IJSB_SB_SB_EEENS5_IJNSA_ILi0EEESU_SU_EEEEENS5_IJNS4_10UnderscoreESX_SX_EEEEENS4_23SM90_TMA_LOAD_MULTICASTENS4_14ComposedLayoutINS4_7SwizzleILi3ELi4ELi3EEENS4_18smem_ptr_flag_bitsILi32EEENSS_INS5_IJNSA_ILi8EEESG_EEENS5_IJSG_SB_EEEEEEEvNS4_8identityENS4_13SM90_TMA_LOADES1A_vS1B_EENS_8epilogue10collective18CollectiveEpilogueINS1E_23Sm100TmaWarpSpecializedILi3ELi2ELi16ELb1ELb0EEEJSH_NS5_IJNSS_ISF_SB_EENSS_ISG_SB_EEEEEfSI_fSI_NS1E_6fusion15FusionCallbacksIS1I_NS1M_17LinearCombinationIffffLNS_15FloatRoundStyleE2EEESH_S1L_JEEENS4_5SM1004TMEM4LOAD26SM100_TMEM_LOAD_16dp128b8xES1C_S1A_NS4_17SM75_U32x4_LDSM_NENS4_14SM90_TMA_STOREES1A_NS4_17SM90_U32x4_STSM_NENS4_39AutoVectorizingCopyWithAssumedAlignmentILi128EEEEEEvvEEEEvNT_6ParamsE --------------------------
	.section	.text._ZN7cutlass13device_kernelINS_4gemm6kernel13GemmUniversalIN4cute5tupleIJiiiiEEENS1_10collective13CollectiveMmaINS1_35MainloopSm100TmaUmmaWarpSpecializedILi12ELi2ELi4ENS5_IJNS4_1CILi1EEENSA_ILi4EEESB_EEEEENS5_IJNSA_ILi64EEESF_NSA_ILi32EEEEEEfNS5_IJlSB_lEEEfSI_NS4_8TiledMMAINS4_8MMA_AtomIJNS4_17SM100_MMA_TF32_SSINS_10tfloat32_tESM_fLi64ELi64ELNS4_4UMMA5MajorE0ELSO_0ELNSN_7ScaleInE0ELSP_0EEEEEENS4_6LayoutINS5_IJSB_SB_SB_EEENS5_IJNSA_ILi0EEESU_SU_EEEEENS5_IJNS4_10UnderscoreESX_SX_EEEEENS4_23SM90_TMA_LOAD_MULTICASTENS4_14ComposedLayoutINS4_7SwizzleILi3ELi4ELi3EEENS4_18smem_ptr_flag_bitsILi32EEENSS_INS5_IJNSA_ILi8EEESG_EEENS5_IJSG_SB_EEEEEEEvNS4_8identityENS4_13SM90_TMA_LOADES1A_vS1B_EENS_8epilogue10collective18CollectiveEpilogueINS1E_23Sm100TmaWarpSpecializedILi3ELi2ELi16ELb1ELb0EEEJSH_NS5_IJNSS_ISF_SB_EENSS_ISG_SB_EEEEEfSI_fSI_NS1E_6fusion15FusionCallbacksIS1I_NS1M_17LinearCombinationIffffLNS_15FloatRoundStyleE2EEESH_S1L_JEEENS4_5SM1004TMEM4LOAD26SM100_TMEM_LOAD_16dp128b8xES1C_S1A_NS4_17SM75_U32x4_LDSM_NENS4_14SM90_TMA_STOREES1A_NS4_17SM90_U32x4_STSM_NENS4_39AutoVectorizingCopyWithAssumedAlignmentILi128EEEEEEvvEEEEvNT_6ParamsE,"ax",@progbits
	.align	128
.text._ZN7cutlass13device_kernelINS_4gemm6kernel13GemmUniversalIN4cute5tupleIJiiiiEEENS1_10collective13CollectiveMmaINS1_35MainloopSm100TmaUmmaWarpSpecializedILi12ELi2ELi4ENS5_IJNS4_1CILi1EEENSA_ILi4EEESB_EEEEENS5_IJNSA_ILi64EEESF_NSA_ILi32EEEEEEfNS5_IJlSB_lEEEfSI_NS4_8TiledMMAINS4_8MMA_AtomIJNS4_17SM100_MMA_TF32_SSINS_10tfloat32_tESM_fLi64ELi64ELNS4_4UMMA5MajorE0ELSO_0ELNSN_7ScaleInE0ELSP_0EEEEEENS4_6LayoutINS5_IJSB_SB_SB_EEENS5_IJNSA_ILi0EEESU_SU_EEEEENS5_IJNS4_10UnderscoreESX_SX_EEEEENS4_23SM90_TMA_LOAD_MULTICASTENS4_14ComposedLayoutINS4_7SwizzleILi3ELi4ELi3EEENS4_18smem_ptr_flag_bitsILi32EEENSS_INS5_IJNSA_ILi8EEESG_EEENS5_IJSG_SB_EEEEEEEvNS4_8identityENS4_13SM90_TMA_LOADES1A_vS1B_EENS_8epilogue10collective18CollectiveEpilogueINS1E_23Sm100TmaWarpSpecializedILi3ELi2ELi16ELb1ELb0EEEJSH_NS5_IJNSS_ISF_SB_EENSS_ISG_SB_EEEEEfSI_fSI_NS1E_6fusion15FusionCallbacksIS1I_NS1M_17LinearCombinationIffffLNS_15FloatRoundStyleE2EEESH_S1L_JEEENS4_5SM1004TMEM4LOAD26SM100_TMEM_LOAD_16dp128b8xES1C_S1A_NS4_17SM75_U32x4_LDSM_NENS4_14SM90_TMA_STOREES1A_NS4_17SM90_U32x4_STSM_NENS4_39AutoVectorizingCopyWithAssumedAlignmentILi128EEEEEEvvEEEEvNT_6ParamsE:
        .type           _ZN7cutlass13device_kernelINS_4gemm6kernel13GemmUniversalIN4cute5tupleIJiiiiEEENS1_10collective13CollectiveMmaINS1_35MainloopSm100TmaUmmaWarpSpecializedILi12ELi2ELi4ENS5_IJNS4_1CILi1EEENSA_ILi4EEESB_EEEEENS5_IJNSA_ILi64EEESF_NSA_ILi32EEEEEEfNS5_IJlSB_lEEEfSI_NS4_8TiledMMAINS4_8MMA_AtomIJNS4_17SM100_MMA_TF32_SSINS_10tfloat32_tESM_fLi64ELi64ELNS4_4UMMA5MajorE0ELSO_0ELNSN_7ScaleInE0ELSP_0EEEEEENS4_6LayoutINS5_IJSB_SB_SB_EEENS5_IJNSA_ILi0EEESU_SU_EEEEENS5_IJNS4_10UnderscoreESX_SX_EEEEENS4_23SM90_TMA_LOAD_MULTICASTENS4_14ComposedLayoutINS4_7SwizzleILi3ELi4ELi3EEENS4_18smem_ptr_flag_bitsILi32EEENSS_INS5_IJNSA_ILi8EEESG_EEENS5_IJSG_SB_EEEEEEEvNS4_8identityENS4_13SM90_TMA_LOADES1A_vS1B_EENS_8epilogue10collective18CollectiveEpilogueINS1E_23Sm100TmaWarpSpecializedILi3ELi2ELi16ELb1ELb0EEEJSH_NS5_IJNSS_ISF_SB_EENSS_ISG_SB_EEEEEfSI_fSI_NS1E_6fusion15FusionCallbacksIS1I_NS1M_17LinearCombinationIffffLNS_15FloatRoundStyleE2EEESH_S1L_JEEENS4_5SM1004TMEM4LOAD26SM100_TMEM_LOAD_16dp128b8xES1C_S1A_NS4_17SM75_U32x4_LDSM_NENS4_14SM90_TMA_STOREES1A_NS4_17SM90_U32x4_STSM_NENS4_39AutoVectorizingCopyWithAssumedAlignmentILi128EEEEEEvvEEEEvNT_6ParamsE,@function
        .size           _ZN7cutlass13device_kernelINS_4gemm6kernel13GemmUniversalIN4cute5tupleIJiiiiEEENS1_10collective13CollectiveMmaINS1_35MainloopSm100TmaUmmaWarpSpecializedILi12ELi2ELi4ENS5_IJNS4_1CILi1EEENSA_ILi4EEESB_EEEEENS5_IJNSA_ILi64EEESF_NSA_ILi32EEEEEEfNS5_IJlSB_lEEEfSI_NS4_8TiledMMAINS4_8MMA_AtomIJNS4_17SM100_MMA_TF32_SSINS_10tfloat32_tESM_fLi64ELi64ELNS4_4UMMA5MajorE0ELSO_0ELNSN_7ScaleInE0ELSP_0EEEEEENS4_6LayoutINS5_IJSB_SB_SB_EEENS5_IJNSA_ILi0EEESU_SU_EEEEENS5_IJNS4_10UnderscoreESX_SX_EEEEENS4_23SM90_TMA_LOAD_MULTICASTENS4_14ComposedLayoutINS4_7SwizzleILi3ELi4ELi3EEENS4_18smem_ptr_flag_bitsILi32EEENSS_INS5_IJNSA_ILi8EEESG_EEENS5_IJSG_SB_EEEEEEEvNS4_8identityENS4_13SM90_TMA_LOADES1A_vS1B_EENS_8epilogue10collective18CollectiveEpilogueINS1E_23Sm100TmaWarpSpecializedILi3ELi2ELi16ELb1ELb0EEEJSH_NS5_IJNSS_ISF_SB_EENSS_ISG_SB_EEEEEfSI_fSI_NS1E_6fusion15FusionCallbacksIS1I_NS1M_17LinearCombinationIffffLNS_15FloatRoundStyleE2EEESH_S1L_JEEENS4_5SM1004TMEM4LOAD26SM100_TMEM_LOAD_16dp128b8xES1C_S1A_NS4_17SM75_U32x4_LDSM_NENS4_14SM90_TMA_STOREES1A_NS4_17SM90_U32x4_STSM_NENS4_39AutoVectorizingCopyWithAssumedAlignmentILi128EEEEEEvvEEEEvNT_6ParamsE,(.L_x_186 - _ZN7cutlass13device_kernelINS_4gemm6kernel13GemmUniversalIN4cute5tupleIJiiiiEEENS1_10collective13CollectiveMmaINS1_35MainloopSm100TmaUmmaWarpSpecializedILi12ELi2ELi4ENS5_IJNS4_1CILi1EEENSA_ILi4EEESB_EEEEENS5_IJNSA_ILi64EEESF_NSA_ILi32EEEEEEfNS5_IJlSB_lEEEfSI_NS4_8TiledMMAINS4_8MMA_AtomIJNS4_17SM100_MMA_TF32_SSINS_10tfloat32_tESM_fLi64ELi64ELNS4_4UMMA5MajorE0ELSO_0ELNSN_7ScaleInE0ELSP_0EEEEEENS4_6LayoutINS5_IJSB_SB_SB_EEENS5_IJNSA_ILi0EEESU_SU_EEEEENS5_IJNS4_10UnderscoreESX_SX_EEEEENS4_23SM90_TMA_LOAD_MULTICASTENS4_14ComposedLayoutINS4_7SwizzleILi3ELi4ELi3EEENS4_18smem_ptr_flag_bitsILi32EEENSS_INS5_IJNSA_ILi8EEESG_EEENS5_IJSG_SB_EEEEEEEvNS4_8identityENS4_13SM90_TMA_LOADES1A_vS1B_EENS_8epilogue10collective18CollectiveEpilogueINS1E_23Sm100TmaWarpSpecializedILi3ELi2ELi16ELb1ELb0EEEJSH_NS5_IJNSS_ISF_SB_EENSS_ISG_SB_EEEEEfSI_fSI_NS1E_6fusion15FusionCallbacksIS1I_NS1M_17LinearCombinationIffffLNS_15FloatRoundStyleE2EEESH_S1L_JEEENS4_5SM1004TMEM4LOAD26SM100_TMEM_LOAD_16dp128b8xES1C_S1A_NS4_17SM75_U32x4_LDSM_NENS4_14SM90_TMA_STOREES1A_NS4_17SM90_U32x4_STSM_NENS4_39AutoVectorizingCopyWithAssumedAlignmentILi128EEEEEEvvEEEEvNT_6ParamsE)
        .other          _ZN7cutlass13device_kernelINS_4gemm6kernel13GemmUniversalIN4cute5tupleIJiiiiEEENS1_10collective13CollectiveMmaINS1_35MainloopSm100TmaUmmaWarpSpecializedILi12ELi2ELi4ENS5_IJNS4_1CILi1EEENSA_ILi4EEESB_EEEEENS5_IJNSA_ILi64EEESF_NSA_ILi32EEEEEEfNS5_IJlSB_lEEEfSI_NS4_8TiledMMAINS4_8MMA_AtomIJNS4_17SM100_MMA_TF32_SSINS_10tfloat32_tESM_fLi64ELi64ELNS4_4UMMA5MajorE0ELSO_0ELNSN_7ScaleInE0ELSP_0EEEEEENS4_6LayoutINS5_IJSB_SB_SB_EEENS5_IJNSA_ILi0EEESU_SU_EEEEENS5_IJNS4_10UnderscoreESX_SX_EEEEENS4_23SM90_TMA_LOAD_MULTICASTENS4_14ComposedLayoutINS4_7SwizzleILi3ELi4ELi3EEENS4_18smem_ptr_flag_bitsILi32EEENSS_INS5_IJNSA_ILi8EEESG_EEENS5_IJSG_SB_EEEEEEEvNS4_8identityENS4_13SM90_TMA_LOADES1A_vS1B_EENS_8epilogue10collective18CollectiveEpilogueINS1E_23Sm100TmaWarpSpecializedILi3ELi2ELi16ELb1ELb0EEEJSH_NS5_IJNSS_ISF_SB_EENSS_ISG_SB_EEEEEfSI_fSI_NS1E_6fusion15FusionCallbacksIS1I_NS1M_17LinearCombinationIffffLNS_15FloatRoundStyleE2EEESH_S1L_JEEENS4_5SM1004TMEM4LOAD26SM100_TMEM_LOAD_16dp128b8xES1C_S1A_NS4_17SM75_U32x4_LDSM_NENS4_14SM90_TMA_STOREES1A_NS4_17SM90_U32x4_STSM_NENS4_39AutoVectorizingCopyWithAssumedAlignmentILi128EEEEEEvvEEEEvNT_6ParamsE,@"STO_CUDA_ENTRY STV_DEFAULT"
_ZN7cutlass13device_kernelINS_4gemm6kernel13GemmUniversalIN4cute5tupleIJiiiiEEENS1_10collective13CollectiveMmaINS1_35MainloopSm100TmaUmmaWarpSpecializedILi12ELi2ELi4ENS5_IJNS4_1CILi1EEENSA_ILi4EEESB_EEEEENS5_IJNSA_ILi64EEESF_NSA_ILi32EEEEEEfNS5_IJlSB_lEEEfSI_NS4_8TiledMMAINS4_8MMA_AtomIJNS4_17SM100_MMA_TF32_SSINS_10tfloat32_tESM_fLi64ELi64ELNS4_4UMMA5MajorE0ELSO_0ELNSN_7ScaleInE0ELSP_0EEEEEENS4_6LayoutINS5_IJSB_SB_SB_EEENS5_IJNSA_ILi0EEESU_SU_EEEEENS5_IJNS4_10UnderscoreESX_SX_EEEEENS4_23SM90_TMA_LOAD_MULTICASTENS4_14ComposedLayoutINS4_7SwizzleILi3ELi4ELi3EEENS4_18smem_ptr_flag_bitsILi32EEENSS_INS5_IJNSA_ILi8EEESG_EEENS5_IJSG_SB_EEEEEEEvNS4_8identityENS4_13SM90_TMA_LOADES1A_vS1B_EENS_8epilogue10collective18CollectiveEpilogueINS1E_23Sm100TmaWarpSpecializedILi3ELi2ELi16ELb1ELb0EEEJSH_NS5_IJNSS_ISF_SB_EENSS_ISG_SB_EEEEEfSI_fSI_NS1E_6fusion15FusionCallbacksIS1I_NS1M_17LinearCombinationIffffLNS_15FloatRoundStyleE2EEESH_S1L_JEEENS4_5SM1004TMEM4LOAD26SM100_TMEM_LOAD_16dp128b8xES1C_S1A_NS4_17SM75_U32x4_LDSM_NENS4_14SM90_TMA_STOREES1A_NS4_17SM90_U32x4_STSM_NENS4_39AutoVectorizingCopyWithAssumedAlignmentILi128EEEEEEvvEEEEvNT_6ParamsE:
[----:B------:R-:W1:Y:S01]  /*0000*/  LDC R1, c[0x0][0x37c] ;  /* 0x0000df00ff017b82 */ /* 0x000e620000000800 */
[----:B------:R-:W2:Y:S01]  /*0010*/  S2R R63, SR_TID.X ;  /* 0x00000000003f7919 */ /* 0x000ea20000002100 */
[----:B------:R-:W3:Y:S01]  /*0020*/  LDCU.64 UR8, c[0x0][0x890] ;  /* 0x00011200ff0877ac */ /* 0x000ee20008000a00 */
[----:B------:R-:W-:Y:S02]  /*0030*/  PRMT R52, RZ, 0x7610, R52 ;  /* 0x00007610ff347816 */ /* 0x000fe40000000034 */
[----:B------:R-:W-:Y:S01]  /*0040*/  ELECT P3, URZ, PT ;  /* 0x0000000000ff782f */ /* 0x000fe20003860000 */
[----:B---3--:R-:W-:-:S04]  /*0050*/  UISETP.NE.U32.AND UP0, UPT, UR8, URZ, UPT ;  /* 0x000000ff0800728c */ /* 0x008fc8000bf05070 */
[----:B------:R-:W-:Y:S01]  /*0060*/  UISETP.NE.AND.EX UP0, UPT, UR9, URZ, UPT, UP0 ;  /* 0x000000ff0900728c */ /* 0x000fe2000bf05300 */
[----:B--2---:R-:W-:-:S05]  /*0070*/  SHF.R.U32.HI R53, RZ, 0x5, R63 ;  /* 0x00000005ff357819 */ /* 0x004fca000001163f */
[----:B------:R-:W2:Y:S02]  /*0080*/  SHFL.IDX PT, R0, R53, RZ, 0x1f ;  /* 0x00001fff35007589 */ /* 0x000ea400000e0000 */
[----:B--2---:R-:W-:Y:S01]  /*0090*/  R2UR UR22, R0 ;  /* 0x00000000001672ca */ /* 0x004fe200000e0000 */
[----:B-1----:R-:W-:-:S14]  /*00a0*/  BRA.U UP0, `(.L_x_0) ;  /* 0x0000000100307547 */ /* 0x002fdc000b800000 */
[----:B------:R-:W1:Y:S02]  /*00b0*/  LDCU.64 UR4, c[0x0][0x888] ;  /* 0x00011100ff0477ac */ /* 0x000e640008000a00 */
[----:B-1----:R-:W-:-:S04]  /*00c0*/  UISETP.NE.U32.AND UP0, UPT, UR4, URZ, UPT ;  /* 0x000000ff0400728c */ /* 0x002fc8000bf05070 */
[----:B------:R-:W-:-:S09]  /*00d0*/  UISETP.NE.AND.EX UP0, UPT, UR5, URZ, UPT, UP0 ;  /* 0x000000ff0500728c */ /* 0x000fd2000bf05300 */
[----:B------:R-:W-:Y:S05]  /*00e0*/  BRA.U !UP0, `(.L_x_1) ;  /* 0x0000000108147547 */ /* 0x000fea000b800000 */
[----:B------:R-:W1:Y:S01]  /*00f0*/  LDC.64 R26, c[0x0][0x888] ;  /* 0x00022200ff1a7b82 */ /* 0x000e620000000a00 */
[----:B------:R-:W1:Y:S02]  /*0100*/  LDCU.64 UR4, c[0x0][0x358] ;  /* 0x00006b00ff0477ac */ /* 0x000e640008000a00 */
[----:B-1----:R1:W5:Y:S01]  /*0110*/  LDG.E R26, desc[UR4][R26.64] ;  /* 0x000000041a1a7981 */ /* 0x002362000c1e1900 */
[----:B------:R-:W-:Y:S01]  /*0120*/  HFMA2 R52, -RZ, RZ, 0, 5.9604644775390625e-08 ;  /* 0x00000001ff347431 */ /* 0x000fe200000001ff */
[----:B------:R-:W-:Y:S05]  /*0130*/  BRA `(.L_x_0) ;  /* 0x00000000000c7947 */ /* 0x000fea0003800000 */
.L_x_1:
[----:B------:R-:W1:Y:S01]  /*0140*/  LDCU UR4, c[0x0][0x880] ;  /* 0x00011000ff0477ac */ /* 0x000e620008000800 */
[----:B------:R-:W-:Y:S01]  /*0150*/  HFMA2 R52, -RZ, RZ, 0, 5.9604644775390625e-08 ;  /* 0x00000001ff347431 */ /* 0x000fe200000001ff */
[----:B-1----:R-:W-:-:S07]  /*0160*/  MOV R26, UR4 ;  /* 0x00000004001a7c02 */ /* 0x002fce0008000f00 */
.L_x_0:
[----:B------:R-:W2:Y:S02]  /*0170*/  LDCU.64 UR4, c[0x0][0x8b0] ;  /* 0x00011600ff0477ac */ /* 0x000ea40008000a00 */
[----:B--2---:R-:W-:-:S04]  /*0180*/  UISETP.NE.U32.AND UP0, UPT, UR4, URZ, UPT ;  /* 0x000000ff0400728c */ /* 0x004fc8000bf05070 */
[----:B------:R-:W-:-:S09]  /*0190*/  UISETP.NE.AND.EX UP0, UPT, UR5, URZ, UPT, UP0 ;  /* 0x000000ff0500728c */ /* 0x000fd2000bf05300 */
[----:B------:R-:W-:Y:S05]  /*01a0*/  BRA.U UP0, `(.L_x_2) ;  /* 0x0000000100287547 */ /* 0x000fea000b800000 */
[----:B------:R-:W2:Y:S02]  /*01b0*/  LDCU.64 UR4, c[0x0][0x8a8] ;  /* 0x00011500ff0477ac */ /* 0x000ea40008000a00 */
[----:B--2---:R-:W-:-:S04]  /*01c0*/  UISETP.NE.U32.AND UP0, UPT, UR4, URZ, UPT ;  /* 0x000000ff0400728c */ /* 0x004fc8000bf05070 */
[----:B------:R-:W-:-:S09]  /*01d0*/  UISETP.NE.AND.EX UP0, UPT, UR5, URZ, UPT, UP0 ;  /* 0x000000ff0500728c */ /* 0x000fd2000bf05300 */
[----:B------:R-:W-:Y:S05]  /*01e0*/  BRA.U !UP0, `(.L_x_3) ;  /* 0x0000000108107547 */ /* 0x000fea000b800000 */
[----:B------:R-:W2:Y:S01]  /*01f0*/  LDC.64 R24, c[0x0][0x8a8] ;  /* 0x00022a00ff187b82 */ /* 0x000ea20000000a00 */
[----:B------:R-:W2:Y:S02]  /*0200*/  LDCU.64 UR4, c[0x0][0x358] ;  /* 0x00006b00ff0477ac */ /* 0x000ea40008000a00 */
[----:B--2---:R2:W5:Y:S01]  /*0210*/  LDG.E R24, desc[UR4][R24.64] ;  /* 0x0000000418187981 */ /* 0x004562000c1e1900 */
[----:B------:R-:W-:Y:S05]  /*0220*/  BRA `(.L_x_2) ;  /* 0x0000000000087947 */ /* 0x000fea0003800000 */
.L_x_3:
[----:B------:R-:W2:Y:S02]  /*0230*/  LDCU UR4, c[0x0][0x8a0] ;  /* 0x00011400ff0477ac */ /* 0x000ea40008000800 */
[----:B--2---:R-:W-:Y:S02]  /*0240*/  MOV R24, UR4 ;  /* 0x0000000400187c02 */ /* 0x004fe40008000f00 */
.L_x_2:
[----:B------:R-:W-:Y:S01]  /*0250*/  IMAD.U32 R0, RZ, RZ, UR22 ;  /* 0x00000016ff007e24 */ /* 0x000fe2000f8e00ff */
[----:B------:R-:W-:Y:S04]  /*0260*/  BSSY.RECONVERGENT B0, `(.L_x_4) ;  /* 0x000000c000007945 */ /* 0x000fe80003800200 */
[C---:B------:R-:W-:Y:S02]  /*0270*/  ISETP.NE.OR P1, PT, R0.reuse, 0x1, !P3 ;  /* 0x000000010000780c */ /* 0x040fe40005f25670 */
[----:B------:R-:W-:-:S11]  /*0280*/  ISETP.NE.OR P0, PT, R0, 0x3, !P3 ;  /* 0x000000030000780c */ /* 0x000fd60005f05670 */
[----:B------:R-:W-:Y:S05]  /*0290*/  @P1 BRA `(.L_x_5) ;  /* 0x0000000000201947 */ /* 0x000fea0003800000 */
[----:B------:R-:W3:Y:S02]  /*02a0*/  LDCU.64 UR4, c[0x0][0x348] ;  /* 0x00006900ff0477ac */ /* 0x000ee40008000a00 */
[----:B---3--:R-:W-:Y:S02]  /*02b0*/  UIADD3 UR6, UP1, UPT, UR4, 0x80, URZ ;  /* 0x0000008004067890 */ /* 0x008fe4000ff3e0ff */
[----:B------:R-:W-:Y:S02]  /*02c0*/  UIADD3 UR4, UP0, UPT, UR4, 0x180, URZ ;  /* 0x0000018004047890 */ /* 0x000fe4000ff1e0ff */
[----:B------:R-:W-:Y:S02]  /*02d0*/  UIADD3.X UR7, UPT, UPT, URZ, UR5, URZ, UP1, !UPT ;  /* 0x00000005ff077290 */ /* 0x000fe40008ffe4ff */
[----:B------:R-:W-:-:S07]  /*02e0*/  UIADD3.X UR5, UPT, UPT, URZ, UR5, URZ, UP0, !UPT ;  /* 0x00000005ff057290 */ /* 0x000fce00087fe4ff */
[----:B------:R3:W-:Y:S02]  /*02f0*/  UTMACCTL.PF [UR6] ;  /* 0x00000000060079b9 */ /* 0x0007e40008040000 */
[----:B------:R3:W-:Y:S02]  /*0300*/  UTMACCTL.PF [UR4] ;  /* 0x00000000040079b9 */ /* 0x0007e40008040000 */
[----:B---3--:R-:W-:Y:S01]  /*0310*/  NOP ;  /* 0x0000000000007918 */ /* 0x008fe20000000000 */
.L_x_5:
[----:B------:R-:W-:Y:S05]  /*0320*/  BSYNC.RECONVERGENT B0 ;  /* 0x0000000000007941 */ /* 0x000fea0003800200 */
.L_x_4:
[----:B------:R-:W-:Y:S04]  /*0330*/  BSSY.RECONVERGENT B0, `(.L_x_6) ;  /* 0x000000a000007945 */ /* 0x000fe80003800200 */
        /* <DEDUP_REMOVED lines=9> */
.L_x_7:
[----:B------:R-:W-:Y:S05]  /*03d0*/  BSYNC.RECONVERGENT B0 ;  /* 0x0000000000007941 */ /* 0x000fea0003800200 */
.L_x_6:
[----:B------:R-:W3:Y:S01]  /*03e0*/  LDCU.64 UR4, c[0x0][0x888] ;  /* 0x00011100ff0477ac */ /* 0x000ee20008000a00 */
[----:B------:R-:W-:Y:S02]  /*03f0*/  UISETP.EQ.U32.AND UP1, UPT, UR8, URZ, UPT ;  /* 0x000000ff0800728c */ /* 0x000fe4000bf22070 */
[----:B------:R-:W-:Y:S02]  /*0400*/  UPLOP3.LUT UP3, UPT, UPT, UPT, UPT, 0x80, 0x8 ;  /* 0x000000000008789c */ /* 0x000fe40003f6f070 */
[----:B---3--:R-:W-:-:S04]  /*0410*/  UISETP.NE.U32.AND UP0, UPT, UR4, URZ, UPT ;  /* 0x000000ff0400728c */ /* 0x008fc8000bf05070 */
[----:B------:R-:W-:-:S04]  /*0420*/  UISETP.NE.AND.EX UP0, UPT, UR5, URZ, UPT, UP0 ;  /* 0x000000ff0500728c */ /* 0x000fc8000bf05300 */
[----:B------:R-:W-:-:S04]  /*0430*/  UISETP.EQ.OR.EX UP2, UPT, UR9, URZ, !UP0, UP1 ;  /* 0x000000ff0900728c */ /* 0x000fc8000c742710 */
[----:B------:R-:W-:-:S06]  /*0440*/  UP2UR UR4, UPR, URZ, 0x4 ;  /* 0x00000004ff047883 */ /* 0x000fcc0008000000 */
[----:B------:R-:W-:Y:S01]  /*0450*/  MOV R56, UR4 ;  /* 0x0000000400387c02 */ /* 0x000fe20008000f00 */
[----:B------:R-:W-:Y:S06]  /*0460*/  BRA.U !UP2, `(.L_x_8) ;  /* 0x000000010a207547 */ /* 0x000fec000b800000 */
[----:B------:R-:W-:Y:S01]  /*0470*/  UISETP.NE.U32.AND UP1, UPT, UR8, URZ, UPT ;  /* 0x000000ff0800728c */ /* 0x000fe2000bf25070 */
[----:B-----5:R-:W-:Y:S01]  /*0480*/  FSETP.NEU.AND P0, PT, R26, RZ, PT ;  /* 0x000000ff1a00720b */ /* 0x020fe20003f0d000 */
[----:B------:R-:W-:Y:S02]  /*0490*/  USEL UR4, URZ, 0xffffffff, UP0 ;  /* 0xffffffffff047887 */ /* 0x000fe40008000000 */
[----:B------:R-:W-:-:S10]  /*04a0*/  UISETP.NE.AND.EX UP1, UPT, UR9, URZ, UPT, UP1 ;  /* 0x000000ff0900728c */ /* 0x000fd4000bf25310 */
[----:B------:R-:W-:Y:S01]  /*04b0*/  VOTEU.ANY UP0, P0 ;  /* 0x0000000000ff7886 */ /* 0x000fe20000000100 */
[----:B------:R-:W-:-:S04]  /*04c0*/  @!UP1 USEL UR4, URZ, 0xffffffff, UP0 ;  /* 0xffffffffff049887 */ /* 0x000fc80008000000 */
[----:B------:R-:W-:-:S04]  /*04d0*/  ULOP3.LUT UR4, UR4, 0x1, URZ, 0xc0, !UPT ;  /* 0x0000000104047892 */ /* 0x000fc8000f8ec0ff */
[----:B------:R-:W-:-:S11]  /*04e0*/  UISETP.NE.U32.AND UP3, UPT, UR4, 0x1, UPT ;  /* 0x000000010400788c */ /* 0x000fd6000bf65070 */
.L_x_8:
[----:B------:R-:W3:Y:S01]  /*04f0*/  SHFL.IDX PT, R2, R53, RZ, 0x1f ;  /* 0x00001fff35027589 */ /* 0x000ee200000e0000 */
[----:B------:R-:W-:-:S04]  /*0500*/  UISETP.NE.AND UP0, UPT, UR22, 0x2, UPT ;  /* 0x000000021600788c */ /* 0x000fc8000bf05270 */
[----:B------:R-:W-:Y:S01]  /*0510*/  USEL UR37, URZ, 0x1, UP0 ;  /* 0x00000001ff257887 */ /* 0x000fe20008000000 */
[----:B---3--:R-:W-:-:S13]  /*0520*/  ISETP.NE.AND P0, PT, R2, RZ, PT ;  /* 0x000000ff0200720c */ /* 0x008fda0003f05270 */
[----:B------:R-:W-:Y:S05]  /*0530*/  @P0 BRA `(.L_x_9) ;  /* 0x0000000000a40947 */ /* 0x000fea0003800000 */
[----:B------:R-:W-:Y:S01]  /*0540*/  ELECT P0, URZ, PT ;  /* 0x0000000000ff782f */ /* 0x000fe20003800000 */
[----:B------:R-:W-:-:S12]  /*0550*/  BSSY.RECONVERGENT B0, `(.L_x_9) ;  /* 0x0000027000007945 */ /* 0x000fd80003800200 */
[----:B------:R-:W-:Y:S05]  /*0560*/  @!P0 BRA `(.L_x_10) ;  /* 0x0000000000948947 */ /* 0x000fea0003800000 */
[----:B------:R-:W3:Y:S01]  /*0570*/  S2UR UR4, SR_CgaCtaId ;  /* 0x00000000000479c3 */ /* 0x000ee20000008800 */
[----:B------:R-:W-:Y:S01]  /*0580*/  UMOV UR5, 0x400 ;  /* 0x0000040000057882 */ /* 0x000fe20000000000 */
[----:B------:R-:W-:Y:S01]  /*0590*/  UMOV UR8, 0x1 ;  /* 0x0000000100087882 */ /* 0x000fe20000000000 */
[----:B------:R-:W-:Y:S01]  /*05a0*/  UMOV UR6, 0x4 ;  /* 0x0000000400067882 */ /* 0x000fe20000000000 */
[----:B------:R-:W-:-:S04]  /*05b0*/  UIADD3 UR8, UPT, UPT, -UR8, 0x100000, URZ ;  /* 0x0010000008087890 */ /* 0x000fc8000fffe1ff */
[----:B------:R-:W-:Y:S02]  /*05c0*/  USHF.L.U32 UR9, UR8, 0xb, URZ ;  /* 0x0000000b08097899 */ /* 0x000fe400080006ff */
[----:B------:R-:W-:Y:S02]  /*05d0*/  USHF.L.U32 UR8, UR8, 0x1, URZ ;  /* 0x0000000108087899 */ /* 0x000fe400080006ff */
[----:B------:R-:W-:-:S04]  /*05e0*/  UIADD3 UR6, UPT, UPT, -UR6, 0x100000, URZ ;  /* 0x0010000006067890 */ /* 0x000fc8000fffe1ff */
[----:B------:R-:W-:Y:S02]  /*05f0*/  USHF.L.U32 UR7, UR6, 0xb, URZ ;  /* 0x0000000b06077899 */ /* 0x000fe400080006ff */
[----:B------:R-:W-:Y:S02]  /*0600*/  USHF.L.U32 UR6, UR6, 0x1, URZ ;  /* 0x0000000106067899 */ /* 0x000fe400080006ff */
[----:B---3--:R-:W-:Y:S01]  /*0610*/  ULEA UR4, UR4, UR5, 0x18 ;  /* 0x0000000504047291 */ /* 0x008fe2000f8ec0ff */
[----:B------:R-:W3:Y:S11]  /*0620*/  FENCE.VIEW.ASYNC.S ;  /* 0x00000000000073c6 */ /* 0x000ef60000000000 */
[----:B---3--:R3:W4:Y:S01]  /*0630*/  SYNCS.EXCH.64 URZ, [UR4], UR8 ;  /* 0x0000000804ff75b2 */ /* 0x0087220008000100 */
[----:B------:R3:W1:Y:S01]  /*0640*/  SYNCS.EXCH.64 URZ, [UR4+0x60], UR6 ;  /* 0x0000600604ff75b2 */ /* 0x0006620008000100 */
        /* <DEDUP_REMOVED lines=21> */
[----:B------:R3:W1:Y:S02]  /*07a0*/  SYNCS.EXCH.64 URZ, [UR4+0xb8], UR6 ;  /* 0x0000b80604ff75b2 */ /* 0x0006640008000100 */
[----:B---34-:R-:W-:Y:S01]  /*07b0*/  NOP ;  /* 0x0000000000007918 */ /* 0x018fe20000000000 */
.L_x_10:
[----:B------:R-:W-:Y:S05]  /*07c0*/  BSYNC.RECONVERGENT B0 ;  /* 0x0000000000007941 */ /* 0x000fea0003800200 */
.L_x_9:
[----:B------:R-:W3:Y:S01]  /*07d0*/  SHFL.IDX PT, R2, R53, RZ, 0x1f ;  /* 0x00001fff35027589 */ /* 0x000ee200000e0000 */
[----:B------:R-:W-:Y:S01]  /*07e0*/  NOP ;  /* 0x0000000000007918 */ /* 0x000fe20000000000 */
[----:B---3--:R-:W-:-:S13]  /*07f0*/  ISETP.NE.AND P0, PT, R2, 0x1, PT ;  /* 0x000000010200780c */ /* 0x008fda0003f05270 */
[----:B------:R-:W-:Y:S05]  /*0800*/  @P0 BRA `(.L_x_11) ;  /* 0x0000000000500947 */ /* 0x000fea0003800000 */
        /* <DEDUP_REMOVED lines=9> */
[----:B------:R-:W-:Y:S01]  /*08a0*/  USHF.L.U32 UR6, UR6, 0x1, URZ ;  /* 0x0000000106067899 */ /* 0x000fe200080006ff */
[----:B------:R-:W-:Y:S01]  /*08b0*/  ELECT P0, URZ, PT ;  /* 0x0000000000ff782f */ /* 0x000fe20003800000 */
[----:B---3--:R-:W-:Y:S01]  /*08c0*/  ULEA UR4, UR4, UR5, 0x18 ;  /* 0x0000000504047291 */ /* 0x008fe2000f8ec0ff */
[----:B------:R-:W3:Y:S11]  /*08d0*/  FENCE.VIEW.ASYNC.S ;  /* 0x00000000000073c6 */ /* 0x000ef60000000000 */
[----:B---3--:R3:W4:Y:S01]  /*08e0*/  SYNCS.EXCH.64 URZ, [UR4+0xc0], UR8 ;  /* 0x0000c00804ff75b2 */ /* 0x0087220008000100 */
[----:B------:R3:W1:Y:S01]  /*08f0*/  SYNCS.EXCH.64 URZ, [UR4+0xd8], UR6 ;  /* 0x0000d80604ff75b2 */ /* 0x0006620008000100 */
[----:B------:R3:W1:Y:S01]  /*0900*/  SYNCS.EXCH.64 URZ, [UR4+0xc8], UR8 ;  /* 0x0000c80804ff75b2 */ /* 0x0006620008000100 */
[----:B------:R3:W1:Y:S01]  /*0910*/  SYNCS.EXCH.64 URZ, [UR4+0xe0], UR6 ;  /* 0x0000e00604ff75b2 */ /* 0x0006620008000100 */
[----:B------:R3:W1:Y:S01]  /*0920*/  SYNCS.EXCH.64 URZ, [UR4+0xd0], UR8 ;  /* 0x0000d00804ff75b2 */ /* 0x0006620008000100 */
[----:B------:R3:W1:Y:S01]  /*0930*/  SYNCS.EXCH.64 URZ, [UR4+0xe8], UR6 ;  /* 0x0000e80604ff75b2 */ /* 0x0006620008000100 */
[----:B------:R-:W-:Y:S01]  /*0940*/  NOP ;  /* 0x0000000000007918 */ /* 0x000fe20000000000 */
.L_x_11:
[----:B------:R-:W2:Y:S01]  /*0950*/  SHFL.IDX PT, R2, R53, RZ, 0x1f ;  /* 0x00001fff35027589 */ /* 0x000ea200000e0000 */
[----:B------:R-:W-:Y:S01]  /*0960*/  NOP ;  /* 0x0000000000007918 */ /* 0x000fe20000000000 */
[----:B--2---:R-:W-:-:S13]  /*0970*/  ISETP.NE.AND P0, PT, R2, 0x3, PT ;  /* 0x000000030200780c */ /* 0x004fda0003f05270 */
[----:B------:R-:W-:Y:S05]  /*0980*/  @P0 BRA `(.L_x_12) ;  /* 0x0000000000300947 */ /* 0x000fea0003800000 */
[----:B---3--:R-:W2:Y:S01]  /*0990*/  S2UR UR6, SR_CgaCtaId ;  /* 0x00000000000679c3 */ /* 0x008ea20000008800 */
[----:B------:R-:W-:Y:S01]  /*09a0*/  UMOV UR4, 0x400 ;  /* 0x0000040000047882 */ /* 0x000fe20000000000 */
[----:B------:R-:W-:Y:S01]  /*09b0*/  UMOV UR5, 0x20 ;  /* 0x0000002000057882 */ /* 0x000fe20000000000 */
[----:B------:R-:W-:Y:S01]  /*09c0*/  ELECT P0, URZ, PT ;  /* 0x0000000000ff782f */ /* 0x000fe20003800000 */
[----:B--2---:R-:W-:Y:S02]  /*09d0*/  ULEA UR6, UR6, UR4, 0x18 ;  /* 0x0000000406067291 */ /* 0x004fe4000f8ec0ff */
[----:B------:R-:W-:-:S04]  /*09e0*/  UIADD3 UR4, UPT, UPT, -UR5, 0x100000, URZ ;  /* 0x0010000005047890 */ /* 0x000fc8000fffe1ff */
[----:B------:R-:W-:Y:S02]  /*09f0*/  USHF.L.U32 UR5, UR4, 0xb, URZ ;  /* 0x0000000b04057899 */ /* 0x000fe400080006ff */
[----:B------:R-:W-:Y:S01]  /*0a00*/  USHF.L.U32 UR4, UR4, 0x1, URZ ;  /* 0x0000000104047899 */ /* 0x000fe200080006ff */
[----:B------:R-:W2:Y:S11]  /*0a10*/  FENCE.VIEW.ASYNC.S ;  /* 0x00000000000073c6 */ /* 0x000eb60000000000 */
[----:B--2---:R2:W3:Y:S01]  /*0a20*/  SYNCS.EXCH.64 URZ, [UR6+0xf0], UR4 ;  /* 0x0000f00406ff75b2 */ /* 0x0044e20008000100 */
[----:B------:R2:W1:Y:S01]  /*0a30*/  SYNCS.EXCH.64 URZ, [UR6+0xf8], UR4 ;  /* 0x0000f80406ff75b2 */ /* 0x0004620008000100 */
[----:B------:R-:W-:Y:S01]  /*0a40*/  NOP ;  /* 0x0000000000007918 */ /* 0x000fe20000000000 */
.L_x_12:
[----:B------:R-:W4:Y:S01]  /*0a50*/  SHFL.IDX PT, R2, R53, RZ, 0x1f ;  /* 0x00001fff35027589 */ /* 0x000f2200000e0000 */
[----:B------:R-:W-:Y:S01]  /*0a60*/  NOP ;  /* 0x0000000000007918 */ /* 0x000fe20000000000 */
[----:B----4-:R-:W-:-:S13]  /*0a70*/  ISETP.NE.AND P0, PT, R2, 0x4, PT ;  /* 0x000000040200780c */ /* 0x010fda0003f05270 */
[----:B------:R-:W-:Y:S05]  /*0a80*/  @P0 BRA `(.L_x_13) ;  /* 0x00000000004c0947 */ /* 0x000fea0003800000 */
[----:B--23--:R-:W2:Y:S01]  /*0a90*/  S2UR UR6, SR_CgaCtaId ;  /* 0x00000000000679c3 */ /* 0x00cea20000008800 */
[----:B------:R-:W-:Y:S01]  /*0aa0*/  UMOV UR4, 0x3a0 ;  /* 0x000003a000047882 */ /* 0x000fe20000000000 */
[----:B------:R-:W-:Y:S01]  /*0ab0*/  UMOV UR5, 0x400 ;  /* 0x0000040000057882 */ /* 0x000fe20000000000 */
[----:B------:R-:W-:Y:S01]  /*0ac0*/  USEL UR4, UR4, 0x320, UP3 ;  /* 0x0000032004047887 */ /* 0x000fe20009800000 */
[----:B------:R-:W-:Y:S01]  /*0ad0*/  UMOV UR8, 0x1 ;  /* 0x0000000100087882 */ /* 0x000fe20000000000 */
[----:B------:R-:W-:Y:S01]  /*0ae0*/  ELECT P0, URZ, PT ;  /* 0x0000000000ff782f */ /* 0x000fe20003800000 */
[----:B------:R-:W-:-:S04]  /*0af0*/  UIADD3 UR8, UPT, UPT, -UR8, 0x100000, URZ ;  /* 0x0010000008087890 */ /* 0x000fc8000fffe1ff */
[----:B------:R-:W-:Y:S02]  /*0b00*/  USHF.L.U32 UR9, UR8, 0xb, URZ ;  /* 0x0000000b08097899 */ /* 0x000fe400080006ff */
[----:B------:R-:W-:Y:S02]  /*0b10*/  USHF.L.U32 UR8, UR8, 0x1, URZ ;  /* 0x0000000108087899 */ /* 0x000fe400080006ff */
[----:B--2---:R-:W-:Y:S02]  /*0b20*/  ULEA UR6, UR6, UR5, 0x18 ;  /* 0x0000000506067291 */ /* 0x004fe4000f8ec0ff */
[----:B------:R-:W-:-:S04]  /*0b30*/  UIADD3 UR4, UPT, UPT, -UR4, 0x100000, URZ ;  /* 0x0010000004047890 */ /* 0x000fc8000fffe1ff */
[----:B------:R-:W-:Y:S02]  /*0b40*/  USHF.L.U32 UR5, UR4, 0xb, URZ ;  /* 0x0000000b04057899 */ /* 0x000fe400080006ff */
[----:B------:R-:W-:Y:S01]  /*0b50*/  USHF.L.U32 UR4, UR4, 0x1, URZ ;  /* 0x0000000104047899 */ /* 0x000fe200080006ff */
[----:B------:R-:W2:Y:S03]  /*0b60*/  FENCE.VIEW.ASYNC.S ;  /* 0x00000000000073c6 */ /* 0x000ea60000000000 */
[----:B--2---:R4:W2:Y:S08]  /*0b70*/  SYNCS.EXCH.64 URZ, [UR6+0x100], UR8 ;  /* 0x0001000806ff75b2 */ /* 0x0048b00008000100 */
[----:B------:R4:W3:Y:S01]  /*0b80*/  SYNCS.EXCH.64 URZ, [UR6+0x110], UR4 ;  /* 0x0001100406ff75b2 */ /* 0x0008e20008000100 */
[----:B------:R4:W1:Y:S01]  /*0b90*/  SYNCS.EXCH.64 URZ, [UR6+0x108], UR8 ;  /* 0x0001080806ff75b2 */ /* 0x0008620008000100 */
[----:B------:R4:W1:Y:S02]  /*0ba0*/  SYNCS.EXCH.64 URZ, [UR6+0x118], UR4 ;  /* 0x0001180406ff75b2 */ /* 0x0008640008000100 */
[----:B----4-:R-:W-:Y:S01]  /*0bb0*/  NOP ;  /* 0x0000000000007918 */ /* 0x010fe20000000000 */
.L_x_13:
[----:B------:R-:W4:Y:S01]  /*0bc0*/  SHFL.IDX PT, R2, R53, RZ, 0x1f ;  /* 0x00001fff35027589 */ /* 0x000f2200000e0000 */
[----:B------:R-:W-:Y:S01]  /*0bd0*/  NOP ;  /* 0x0000000000007918 */ /* 0x000fe20000000000 */
[----:B----4-:R-:W-:-:S13]  /*0be0*/  ISETP.NE.AND P0, PT, R2, 0x5, PT ;  /* 0x000000050200780c */ /* 0x010fda0003f05270 */
[----:B------:R-:W-:Y:S05]  /*0bf0*/  @P0 BRA `(.L_x_14) ;  /* 0x0000000000580947 */ /* 0x000fea0003800000 */
[----:B--23--:R-:W2:Y:S01]  /*0c00*/  S2UR UR4, SR_CgaCtaId ;  /* 0x00000000000479c3 */ /* 0x00cea20000008800 */
        /* <DEDUP_REMOVED lines=10> */
[----:B--2---:R-:W-:Y:S01]  /*0cb0*/  ULEA UR4, UR4, UR5, 0x18 ;  /* 0x0000000504047291 */ /* 0x004fe2000f8ec0ff */
[----:B------:R-:W2:Y:S11]  /*0cc0*/  FENCE.VIEW.ASYNC.S ;  /* 0x00000000000073c6 */ /* 0x000eb60000000000 */
[----:B--2---:R4:W2:Y:S01]  /*0cd0*/  SYNCS.EXCH.64 URZ, [UR4+0x120], UR8 ;  /* 0x0001200804ff75b2 */ /* 0x0048a20008000100 */
[----:B------:R4:W3:Y:S01]  /*0ce0*/  SYNCS.EXCH.64 URZ, [UR4+0x140], UR6 ;  /* 0x0001400604ff75b2 */ /* 0x0008e20008000100 */
[----:B------:R4:W1:Y:S01]  /*0cf0*/  SYNCS.EXCH.64 URZ, [UR4+0x128], UR8 ;  /* 0x0001280804ff75b2 */ /* 0x0008620008000100 */
[----:B------:R4:W1:Y:S01]  /*0d00*/  SYNCS.EXCH.64 URZ, [UR4+0x148], UR6 ;  /* 0x0001480604ff75b2 */ /* 0x0008620008000100 */
[----:B------:R4:W1:Y:S01]  /*0d10*/  SYNCS.EXCH.64 URZ, [UR4+0x130], UR8 ;  /* 0x0001300804ff75b2 */ /* 0x0008620008000100 */
[----:B------:R4:W1:Y:S01]  /*0d20*/  SYNCS.EXCH.64 URZ, [UR4+0x150], UR6 ;  /* 0x0001500604ff75b2 */ /* 0x0008620008000100 */
[----:B------:R4:W1:Y:S01]  /*0d30*/  SYNCS.EXCH.64 URZ, [UR4+0x138], UR8 ;  /* 0x0001380804ff75b2 */ /* 0x0008620008000100 */
[----:B------:R4:W1:Y:S02]  /*0d40*/  SYNCS.EXCH.64 URZ, [UR4+0x158], UR6 ;  /* 0x0001580604ff75b2 */ /* 0x0008640008000100 */
[----:B----4-:R-:W-:Y:S01]  /*0d50*/  NOP ;  /* 0x0000000000007918 */ /* 0x010fe20000000000 */
.L_x_14:
[----:B------:R-:W4:Y:S01]  /*0d60*/  SHFL.IDX PT, R2, R53, RZ, 0x1f ;  /* 0x00001fff35027589 */ /* 0x000f2200000e0000 */
[----:B------:R-:W1:Y:S01]  /*0d70*/  S2UR UR54, SR_CgaCtaId ;  /* 0x00000000003679c3 */ /* 0x000e620000008800 */
[----:B------:R-:W-:Y:S01]  /*0d80*/  NOP ;  /* 0x0000000000007918 */ /* 0x000fe20000000000 */
[----:B----4-:R-:W-:-:S13]  /*0d90*/  ISETP.NE.AND P0, PT, R2, 0x3, PT ;  /* 0x000000030200780c */ /* 0x010fda0003f05270 */
[----:B-1----:R-:W-:Y:S05]  /*0da0*/  @P0 BRA `(.L_x_15) ;  /* 0x0000000000340947 */ /* 0x002fea0003800000 */
[----:B--23--:R-:W-:Y:S01]  /*0db0*/  UMOV UR4, 0x400 ;  /* 0x0000040000047882 */ /* 0x00cfe20000000000 */
[----:B------:R-:W-:Y:S01]  /*0dc0*/  UMOV UR6, 0x20 ;  /* 0x0000002000067882 */ /* 0x000fe20000000000 */
[----:B------:R-:W-:Y:S02]  /*0dd0*/  ULEA UR4, UR54, UR4, 0x18 ;  /* 0x0000000436047291 */ /* 0x000fe4000f8ec0ff */
[----:B------:R-:W-:-:S04]  /*0de0*/  UIADD3 UR6, UPT, UPT, -UR6, 0x100000, URZ ;  /* 0x0010000006067890 */ /* 0x000fc8000fffe1ff */
[----:B------:R-:W-:Y:S02]  /*0df0*/  USHF.L.U32 UR7, UR6, 0xb, URZ ;  /* 0x0000000b06077899 */ /* 0x000fe400080006ff */
[----:B------:R-:W-:Y:S01]  /*0e00*/  USHF.L.U32 UR6, UR6, 0x1, URZ ;  /* 0x0000000106067899 */ /* 0x000fe200080006ff */
[----:B------:R-:W-:Y:S01]  /*0e10*/  ELECT P0, URZ, PT ;  /* 0x0000000000ff782f */ /* 0x000fe20003800000 */
[----:B------:R-:W1:Y:S10]  /*0e20*/  FENCE.VIEW.ASYNC.S ;  /* 0x00000000000073c6 */ /* 0x000e740000000000 */
[----:B-1----:R1:W4:Y:S01]  /*0e30*/  SYNCS.EXCH.64 URZ, [UR4+0x160], UR6 ;  /* 0x0001600604ff75b2 */ /* 0x0023220008000100 */
[----:B------:R1:W2:Y:S01]  /*0e40*/  SYNCS.EXCH.64 URZ, [UR4+0x170], UR6 ;  /* 0x0001700604ff75b2 */ /* 0x0002a20008000100 */
[----:B------:R1:W3:Y:S01]  /*0e50*/  SYNCS.EXCH.64 URZ, [UR4+0x168], UR6 ;  /* 0x0001680604ff75b2 */ /* 0x0002e20008000100 */
[----:B------:R1:W1:Y:S01]  /*0e60*/  SYNCS.EXCH.64 URZ, [UR4+0x178], UR6 ;  /* 0x0001780604ff75b2 */ /* 0x0002620008000100 */
[----:B------:R-:W-:Y:S01]  /*0e70*/  NOP ;  /* 0x0000000000007918 */ /* 0x000fe20000000000 */
.L_x_15:
[----:B-123--:R-:W1:Y:S01]  /*0e80*/  LDCU UR4, c[0x0][0x36c] ;  /* 0x00006d80ff0477ac */ /* 0x00ee620008000800 */
[----:B------:R-:W-:Y:S01]  /*0e90*/  ISETP.NE.OR P3, PT, R0, 0x2, !P3 ;  /* 0x000000020000780c */ /* 0x000fe20005f65670 */
[----:B------:R-:W-:Y:S01]  /*0ea0*/  NOP ;  /* 0x0000000000007918 */ /* 0x000fe20000000000 */
[----:B------:R-:W-:Y:S01]  /*0eb0*/  LOP3.LUT R0, R63, 0x1f, RZ, 0xc0, !PT ;  /* 0x0000001f3f007812 */ /* 0x000fe200078ec0ff */
[----:B------:R-:W-:Y:S02]  /*0ec0*/  UISETP.NE.AND UP4, UPT, UR22, URZ, UPT ;  /* 0x000000ff1600728c */ /* 0x000fe4000bf85270 */
[----:B-1----:R-:W-:-:S09]  /*0ed0*/  UISETP.EQ.U32.AND UP5, UPT, UR4, 0x1, UPT ;  /* 0x000000010400788c */ /* 0x002fd2000bfa2070 */
[----:B------:R-:W-:Y:S05]  /*0ee0*/  BRA.U !UP5, `(.L_x_16) ;  /* 0x000000010d087547 */ /* 0x000fea000b800000 */
[----:B----4-:R-:W-:Y:S01]  /*0ef0*/  UCGABAR_ARV ;  /* 0x00000000000079c7 */ /* 0x010fe20008000000 */
[----:B------:R-:W-:Y:S05]  /*0f00*/  BRA `(.L_x_17) ;  /* 0x0000000000047947 */ /* 0x000fea0003800000 */
.L_x_16:
[----:B----4-:R-:W-:Y:S01]  /*0f10*/  NOP ;  /* 0x0000000000007918 */ /* 0x010fe20000000000 */
.L_x_17:
[----:B------:R-:W1:Y:S01]  /*0f20*/  S2UR UR7, SR_CTAID.X ;  /* 0x00000000000779c3 */ /* 0x000e620000002500 */
[----:B------:R-:W-:-:S05]  /*0f30*/  CS2R.32 R55, SR_CgaSize ;  /* 0x0000000000377805 */ /* 0x000fca0000008a00 */
[----:B------:R-:W-:-:S05]  /*0f40*/  IMAD R55, R55, -0xa0, RZ ;  /* 0xffffff6037377824 */ /* 0x000fca00078e02ff */
[----:B------:R-:W-:-:S14]  /*0f50*/  R2UR UR5, R55 ;  /* 0x00000000370572ca */ /* 0x000fdc00000e0000 */
[----:B------:R-:W2:Y:S01]  /*0f60*/  LDCU UR5, c[0x0][UR5+0x2b0] ;  /* 0x00005600050577ac */ /* 0x000ea20008000800 */
[----:B------:R-:W-:-:S05]  /*0f70*/  CS2R.32 R55, SR_CgaSize ;  /* 0x0000000000377805 */ /* 0x000fca0000008a00 */
[----:B------:R-:W-:-:S05]  /*0f80*/  IMAD R55, R55, -0xa0, RZ ;  /* 0xffffff6037377824 */ /* 0x000fca00078e02ff */
[----:B------:R-:W-:-:S14]  /*0f90*/  R2UR UR4, R55 ;  /* 0x00000000370472ca */ /* 0x000fdc00000e0000 */
[----:B------:R-:W3:Y:S01]  /*0fa0*/  LDCU UR4, c[0x0][UR4+0x2b4] ;  /* 0x00005680040477ac */ /* 0x000ee20008000800 */
[----:B------:R-:W4:Y:S01]  /*0fb0*/  S2UR UR8, SR_CTAID.Y ;  /* 0x00000000000879c3 */ /* 0x000f220000002600 */
[----:B------:R-:W-:-:S05]  /*0fc0*/  CS2R.32 R55, SR_CgaSize ;  /* 0x0000000000377805 */ /* 0x000fca0000008a00 */
[----:B------:R-:W-:-:S05]  /*0fd0*/  IMAD R55, R55, -0xa0, RZ ;  /* 0xffffff6037377824 */ /* 0x000fca00078e02ff */
[----:B------:R-:W-:-:S14]  /*0fe0*/  R2UR UR9, R55 ;  /* 0x00000000370972ca */ /* 0x000fdc00000e0000 */
[----:B------:R-:W3:Y:S01]  /*0ff0*/  LDCU UR9, c[0x0][UR9+0x2a0] ;  /* 0x00005400090977ac */ /* 0x000ee20008000800 */
[----:B------:R-:W-:-:S05]  /*1000*/  CS2R.32 R55, SR_CgaSize ;  /* 0x0000000000377805 */ /* 0x000fca0000008a00 */
[----:B------:R-:W-:-:S05]  /*1010*/  IMAD R55, R55, -0xa0, RZ ;  /* 0xffffff6037377824 */ /* 0x000fca00078e02ff */
[----:B------:R-:W-:-:S14]  /*1020*/  R2UR UR10, R55 ;  /* 0x00000000370a72ca */ /* 0x000fdc00000e0000 */
[----:B------:R-:W3:Y:S01]  /*1030*/  LDCU UR10, c[0x0][UR10+0x2a4] ;  /* 0x000054800a0a77ac */ /* 0x000ee20008000800 */
[----:B------:R-:W3:Y:S01]  /*1040*/  S2UR UR36, SR_CTAID.Z ;  /* 0x00000000002479c3 */ /* 0x000ee20000002700 */
[----:B------:R-:W3:Y:S01]  /*1050*/  LDCU UR23, c[0x0][0xb24] ;  /* 0x00016480ff1777ac */ /* 0x000ee20008000800 */
[----:B------:R-:W3:Y:S01]  /*1060*/  LDCU UR40, c[0x0][0xb24] ;  /* 0x00016480ff2877ac */ /* 0x000ee20008000800 */
[----:B-1----:R-:W-:Y:S01]  /*1070*/  I2FP.F32.U32 R3, UR7 ;  /* 0x0000000700037c45 */ /* 0x002fe20008201000 */
[----:B------:R-:W1:Y:S04]  /*1080*/  LDCU UR27, c[0x0][0xb30] ;  /* 0x00016600ff1b77ac */ /* 0x000e680008000800 */
[----:B--2---:R-:W-:Y:S01]  /*1090*/  FMUL R3, R3, UR5 ;  /* 0x0000000503037c20 */ /* 0x004fe20008400000 */
[----:B------:R-:W-:Y:S01]  /*10a0*/  USHF.L.U32 UR24, UR54, 0x9, URZ ;  /* 0x0000000936187899 */ /* 0x000fe200080006ff */
[----:B----4-:R-:W-:Y:S01]  /*10b0*/  I2FP.F32.U32 R2, UR8 ;  /* 0x0000000800027c45 */ /* 0x010fe20008201000 */
[----:B------:R-:W-:Y:S01]  /*10c0*/  UMOV UR26, UR7 ;  /* 0x00000007001a7c82 */ /* 0x000fe20008000000 */
[----:B------:R-:W-:-:S02]  /*10d0*/  UMOV UR30, UR8 ;  /* 0x00000008001e7c82 */ /* 0x000fc40008000000 */
[----:B------:R-:W2:Y:S01]  /*10e0*/  F2I.U32.TRUNC.NTZ R3, R3 ;  /* 0x0000000300037305 */ /* 0x000ea2000020f000 */
[----:B---3--:R-:W-:Y:S01]  /*10f0*/  UISETP.GE.AND UP2, UPT, UR23, 0x1, UPT ;  /* 0x000000011700788c */ /* 0x008fe2000bf46270 */
[----:B------:R-:W-:-:S06]  /*1100*/  FMUL R2, R2, UR4 ;  /* 0x0000000402027c20 */ /* 0x000fcc0008400000 */
[----:B------:R-:W3:Y:S01]  /*1110*/  F2I.U32.TRUNC.NTZ R2, R2 ;  /* 0x0000000200027305 */ /* 0x000ee2000020f000 */
[----:B--2---:R-:W-:Y:S02]  /*1120*/  R2UR UR4, R3 ;  /* 0x00000000030472ca */ /* 0x004fe400000e0000 */
[----:B---3--:R-:W-:Y:S02]  /*1130*/  R2UR UR6, R2 ;  /* 0x00000000020672ca */ /* 0x008fe400000e0000 */
[----:B------:R-:W-:-:S09]  /*1140*/  PRMT R2, RZ, 0x7610, R2 ;  /* 0x00007610ff027816 */ /* 0x000fd20000000002 */
[----:B------:R-:W-:-:S04]  /*1150*/  UIADD3 UR5, UPT, UPT, -UR4, URZ, URZ ;  /* 0x000000ff04057290 */ /* 0x000fc8000fffe1ff */
[----:B------:R-:W-:Y:S02]  /*1160*/  UIMAD UR5, UR9, UR5, UR7 ;  /* 0x00000005090572a4 */ /* 0x000fe4000f8e0207 */
[----:B------:R-:W-:-:S04]  /*1170*/  UIADD3 UR4, UPT, UPT, -UR6, URZ, URZ ;  /* 0x000000ff06047290 */ /* 0x000fc8000fffe1ff */
[----:B------:R-:W-:Y:S01]  /*1180*/  IMAD.U32 R55, RZ, RZ, UR5 ;  /* 0x00000005ff377e24 */ /* 0x000fe2000f8e00ff */
[----:B------:R-:W-:-:S06]  /*1190*/  UIMAD UR4, UR10, UR4, UR8 ;  /* 0x000000040a0472a4 */ /* 0x000fcc000f8e0208 */
[----:B------:R-:W-:Y:S01]  /*11a0*/  IMAD.U32 R54, RZ, RZ, UR4 ;  /* 0x00000004ff367e24 */ /* 0x000fe2000f8e00ff */
[----:B-1----:R-:W-:Y:S06]  /*11b0*/  BRA.U UP4, `(.L_x_18) ;  /* 0x0000000104487547 */ /* 0x002fec000b800000 */
[----:B------:R-:W-:Y:S02]  /*11c0*/  R2UR UR4, R54 ;  /* 0x00000000360472ca */ /* 0x000fe400000e0000 */
[----:B------:R-:W-:-:S11]  /*11d0*/  R2UR UR6, R55 ;  /* 0x00000000370672ca */ /* 0x000fd600000e0000 */
[----:B------:R-:W-:Y:S02]  /*11e0*/  UISETP.NE.AND UP0, UPT, UR4, URZ, UPT ;  /* 0x000000ff0400728c */ /* 0x000fe4000bf05270 */
[----:B------:R-:W-:Y:S02]  /*11f0*/  UISETP.NE.AND UP1, UPT, UR4, 0x1, UPT ;  /* 0x000000010400788c */ /* 0x000fe4000bf25270 */
[----:B------:R-:W-:Y:S02]  /*1200*/  UISETP.EQ.OR UP0, UPT, UR6, URZ, !UP0 ;  /* 0x000000ff0600728c */ /* 0x000fe4000c702670 */
[----:B------:R-:W-:Y:S02]  /*1210*/  USEL UR5, URZ, 0x2, UP1 ;  /* 0x00000002ff057887 */ /* 0x000fe40008800000 */
[----:B------:R-:W-:Y:S02]  /*1220*/  USEL UR8, URZ, 0x1, !UP0 ;  /* 0x00000001ff087887 */ /* 0x000fe4000c000000 */
[----:B------:R-:W-:-:S02]  /*1230*/  UISETP.NE.AND UP0, UPT, UR4, 0x2, UPT ;  /* 0x000000020400788c */ /* 0x000fc4000bf05270 */
[----:B------:R-:W-:Y:S02]  /*1240*/  UISETP.NE.AND UP1, UPT, UR4, 0x3, UPT ;  /* 0x000000030400788c */ /* 0x000fe4000bf25270 */
[----:B------:R-:W-:Y:S02]  /*1250*/  USEL UR4, URZ, 0x4, UP0 ;  /* 0x00000004ff047887 */ /* 0x000fe40008000000 */
[----:B------:R-:W-:Y:S02]  /*1260*/  UISETP.NE.AND UP0, UPT, UR6, URZ, UPT ;  /* 0x000000ff0600728c */ /* 0x000fe4000bf05270 */
[----:B------:R-:W-:Y:S02]  /*1270*/  USEL UR6, URZ, 0x8, UP1 ;  /* 0x00000008ff067887 */ /* 0x000fe40008800000 */
[----:B------:R-:W-:Y:S02]  /*1280*/  USEL UR7, UR5, 0x2, UP0 ;  /* 0x0000000205077887 */ /* 0x000fe40008000000 */
[----:B------:R-:W-:-:S02]  /*1290*/  USEL UR4, UR4, 0x4, UP0 ;  /* 0x0000000404047887 */ /* 0x000fc40008000000 */
[----:B------:R-:W-:Y:S02]  /*12a0*/  USEL UR5, UR6, 0x8, UP0 ;  /* 0x0000000806057887 */ /* 0x000fe40008000000 */
[----:B------:R-:W-:-:S04]  /*12b0*/  UIADD3 UR4, UPT, UPT, UR4, UR7, UR8 ;  /* 0x0000000704047290 */ /* 0x000fc8000fffe008 */
[----:B------:R-:W-:-:S06]  /*12c0*/  UIADD3 UR4, UPT, UPT, UR4, UR5, URZ ;  /* 0x0000000504047290 */ /* 0x000fcc000fffe0ff */
[----:B------:R-:W-:Y:S02]  /*12d0*/  IMAD.U32 R2, RZ, RZ, UR4 ;  /* 0x00000004ff027e24 */ /* 0x000fe4000f8e00ff */
.L_x_18:
[----:B------:R-:W-:Y:S05]  /*12e0*/  BRA.U !UP2, `(.L_x_19) ;  /* 0x000000010ad47547 */ /* 0x000fea000b800000 */
[----:B------:R-:W1:Y:S01]  /*12f0*/  LDCU.128 UR12, c[0x0][0xb10] ;  /* 0x00016200ff0c77ac */ /* 0x000e620008000c00 */
[----:B------:R-:W2:Y:S01]  /*1300*/  LDCU UR6, c[0x0][0x370] ;  /* 0x00006e00ff0677ac */ /* 0x000ea20008000800 */
[----:B------:R-:W3:Y:S01]  /*1310*/  LDCU UR5, c[0x0][0x374] ;  /* 0x00006e80ff0577ac */ /* 0x000ee20008000800 */
[----:B------:R-:W4:Y:S01]  /*1320*/  LDCU UR25, c[0x0][0xb0c] ;  /* 0x00016180ff1977ac */ /* 0x000f220008000800 */
[----:B------:R-:W4:Y:S01]  /*1330*/  LDCU UR4, c[0x0][0xb20] ;  /* 0x00016400ff0477ac */ /* 0x000f220008000800 */
[----:B------:R-:W4:Y:S01]  /*1340*/  LDCU.64 UR8, c[0x0][0xb28] ;  /* 0x00016500ff0877ac */ /* 0x000f220008000a00 */
[----:B-1----:R-:W-:Y:S02]  /*1350*/  UISETP.NE.AND UP0, UPT, UR14, 0x1, UPT ;  /* 0x000000010e00788c */ /* 0x002fe4000bf05270 */
[----:B---3--:R-:W-:Y:S02]  /*1360*/  UIMAD.WIDE.U32 UR10, UR5, UR15, URZ ;  /* 0x0000000f050a72a5 */ /* 0x008fe4000f8e00ff */
[----:B--2---:R-:W-:-:S02]  /*1370*/  UIMAD.WIDE.U32 UR18, UR6, UR12, URZ ;  /* 0x0000000c061272a5 */ /* 0x004fc4000f8e00ff */
[----:B----4-:R-:W-:Y:S02]  /*1380*/  UISETP.NE.AND UP1, UPT, UR25, 0x1, UPT ;  /* 0x000000011900788c */ /* 0x010fe4000bf25270 */
[----:B------:R-:W-:Y:S01]  /*1390*/  UISETP.NE.AND UP2, UPT, UR23, 0x1, UPT ;  /* 0x000000011700788c */ /* 0x000fe2000bf45270 */
[----:B------:R-:W-:Y:S02]  /*13a0*/  UMOV UR10, UR11 ;  /* 0x0000000b000a7c82 */ /* 0x000fe40008000000 */
[----:B------:R-:W-:Y:S01]  /*13b0*/  UMOV UR18, UR19 ;  /* 0x0000001300127c82 */ /* 0x000fe20008000000 */
[----:B------:R-:W-:Y:S02]  /*13c0*/  @UP0 USHF.R.U32.HI UR5, URZ, UR4, UR10 ;  /* 0x00000004ff050299 */ /* 0x000fe4000801160a */
[----:B------:R-:W-:Y:S02]  /*13d0*/  UIMAD.WIDE.U32 UR20, UR30, UR15, URZ ;  /* 0x0000000f1e1472a5 */ /* 0x000fe4000f8e00ff */
[----:B------:R-:W-:-:S02]  /*13e0*/  UIMAD.WIDE.U32 UR10, UR5, UR8, URZ ;  /* 0x00000008050a72a5 */ /* 0x000fc4000f8e00ff */
[----:B------:R-:W-:Y:S02]  /*13f0*/  @UP1 USHF.R.U32.HI UR6, URZ, UR13, UR18 ;  /* 0x0000000dff061299 */ /* 0x000fe40008011612 */
[----:B------:R-:W-:Y:S02]  /*1400*/  UIMAD.WIDE.U32 UR16, UR26, UR12, URZ ;  /* 0x0000000c1a1072a5 */ /* 0x000fe4000f8e00ff */
[----:B------:R-:W-:Y:S01]  /*1410*/  UIMAD.WIDE.U32 UR18, UR6, UR8, URZ ;  /* 0x00000008061272a5 */ /* 0x000fe2000f8e00ff */
[----:B------:R-:W-:Y:S01]  /*1420*/  UMOV UR20, UR21 ;  /* 0x0000001500147c82 */ /* 0x000fe20008000000 */
[----:B------:R-:W-:Y:S01]  /*1430*/  UMOV UR10, UR11 ;  /* 0x0000000b000a7c82 */ /* 0x000fe20008000000 */
[----:B------:R-:W-:Y:S02]  /*1440*/  USHF.R.U32.HI UR20, URZ, UR4, UR20 ;  /* 0x00000004ff147299 */ /* 0x000fe40008011614 */
[----:B------:R-:W-:Y:S02]  /*1450*/  @UP2 USHF.R.U32.HI UR5, URZ, UR9, UR10 ;  /* 0x00000009ff052299 */ /* 0x000fe4000801160a */
[----:B------:R-:W-:Y:S01]  /*1460*/  UMOV UR7, UR19 ;  /* 0x0000001300077c82 */ /* 0x000fe20008000000 */
[----:B------:R-:W-:Y:S01]  /*1470*/  UMOV UR16, UR17 ;  /* 0x0000001100107c82 */ /* 0x000fe20008000000 */
[----:B------:R-:W-:-:S02]  /*1480*/  @UP2 USHF.R.U32.HI UR6, URZ, UR9, UR7 ;  /* 0x00000009ff062299 */ /* 0x000fc40008011607 */
[----:B------:R-:W-:Y:S02]  /*1490*/  USHF.R.U32.HI UR13, URZ, UR13, UR16 ;  /* 0x0000000dff0d7299 */ /* 0x000fe40008011610 */
[----:B------:R-:W-:Y:S02]  /*14a0*/  USEL UR4, UR30, UR20, !UP0 ;  /* 0x000000141e047287 */ /* 0x000fe4000c000000 */
[----:B------:R-:W-:Y:S02]  /*14b0*/  UIMAD UR7, UR5, UR23, URZ ;  /* 0x00000017050772a4 */ /* 0x000fe4000f8e02ff */
[----:B------:R-:W-:Y:S02]  /*14c0*/  USEL UR5, UR26, UR13, !UP1 ;  /* 0x0000000d1a057287 */ /* 0x000fe4000c800000 */
[----:B------:R-:W-:Y:S02]  /*14d0*/  UIMAD UR12, UR6, UR23, URZ ;  /* 0x00000017060c72a4 */ /* 0x000fe4000f8e02ff */
[----:B------:R-:W-:-:S02]  /*14e0*/  UISETP.GE.AND UP0, UPT, UR4, UR7, UPT ;  /* 0x000000070400728c */ /* 0x000fc4000bf06270 */
[----:B------:R-:W-:Y:S02]  /*14f0*/  UIMAD.WIDE.U32 UR10, UR4, UR8, URZ ;  /* 0x00000008040a72a5 */ /* 0x000fe4000f8e00ff */
[----:B------:R-:W-:Y:S02]  /*1500*/  UISETP.GE.OR UP0, UPT, UR5, UR12, UP0 ;  /* 0x0000000c0500728c */ /* 0x000fe40008706670 */
[----:B------:R-:W-:Y:S02]  /*1510*/  UIMAD.WIDE.U32 UR12, UR5, UR8, URZ ;  /* 0x00000008050c72a5 */ /* 0x000fe4000f8e00ff */
[----:B------:R-:W-:Y:S01]  /*1520*/  UIADD3 UR10, UPT, UPT, -UR4, URZ, URZ ;  /* 0x000000ff040a7290 */ /* 0x000fe2000fffe1ff */
[----:B------:R-:W-:Y:S01]  /*1530*/  UMOV UR8, UR11 ;  /* 0x0000000b00087c82 */ /* 0x000fe20008000000 */
[----:B------:R-:W-:Y:S02]  /*1540*/  UIADD3 UR11, UPT, UPT, -UR5, URZ, URZ ;  /* 0x000000ff050b7290 */ /* 0x000fe4000fffe1ff */
[----:B------:R-:W-:-:S03]  /*1550*/  USHF.R.U32.HI UR8, URZ, UR9, UR8 ;  /* 0x00000009ff087299 */ /* 0x000fc60008011608 */
[----:B------:R-:W-:Y:S01]  /*1560*/  @!UP0 UMOV UR7, UR13 ;  /* 0x0000000d00078c82 */ /* 0x000fe20008000000 */
[----:B------:R-:W-:Y:S02]  /*1570*/  UIMAD UR30, UR14, UR10, UR30 ;  /* 0x0000000a0e1e72a4 */ /* 0x000fe4000f8e021e */
[----:B------:R-:W-:Y:S02]  /*1580*/  USEL UR8, UR4, UR8, !UP2 ;  /* 0x0000000804087287 */ /* 0x000fe4000d000000 */
[----:B------:R-:W-:Y:S02]  /*1590*/  @!UP0 USHF.R.U32.HI UR7, URZ, UR9, UR7 ;  /* 0x00000009ff078299 */ /* 0x000fe40008011607 */
[----:B------:R-:W-:Y:S02]  /*15a0*/  UIADD3 UR9, UPT, UPT, -UR8, URZ, URZ ;  /* 0x000000ff08097290 */ /* 0x000fe4000fffe1ff */
[----:B------:R-:W-:Y:S02]  /*15b0*/  @!UP0 USEL UR7, UR5, UR7, !UP2 ;  /* 0x0000000705078287 */ /* 0x000fe4000d000000 */
[----:B------:R-:W-:-:S02]  /*15c0*/  UIMAD UR9, UR23, UR9, UR4 ;  /* 0x00000009170972a4 */ /* 0x000fc4000f8e0204 */
[----:B------:R-:W-:Y:S02]  /*15d0*/  @!UP0 UIADD3 UR8, UPT, UPT, UR8, -UR7, URZ ;  /* 0x8000000708088290 */ /* 0x000fe4000fffe0ff */
[----:B------:R-:W-:Y:S02]  /*15e0*/  @!UP0 UIMAD UR6, UR9, UR6, UR7 ;  /* 0x00000006090682a4 */ /* 0x000fe4000f8e0207 */
[----:B------:R-:W-:Y:S02]  /*15f0*/  @!UP0 UIMAD UR4, UR8, UR23, UR5 ;  /* 0x00000017080482a4 */ /* 0x000fe4000f8e0205 */
[----:B------:R-:W-:Y:S02]  /*1600*/  UIMAD UR26, UR25, UR11, UR26 ;  /* 0x0000000b191a72a4 */ /* 0x000fe4000f8e021a */
[----:B------:R-:W-:Y:S01]  /*1610*/  UIMAD UR30, UR4, UR14, UR30 ;  /* 0x0000000e041e72a4 */ /* 0x000fe2000f8e021e */
[----:B------:R-:W-:Y:S02]  /*1620*/  @!UP0 UMOV UR5, UR6 ;  /* 0x0000000600058c82 */ /* 0x000fe40008000000 */
[----:B------:R-:W-:-:S12]  /*1630*/  UIMAD UR26, UR5, UR25, UR26 ;  /* 0x00000019051a72a4 */ /* 0x000fd8000f8e021a */
.L_x_19:
[----:B------:R-:W-:Y:S02]  /*1640*/  UISETP.NE.AND UP1, UPT, UR27, 0x1, UPT ;  /* 0x000000011b00788c */ /* 0x000fe4000bf25270 */
[----:B------:R-:W-:Y:S02]  /*1650*/  UISETP.NE.AND UP0, UPT, UR22, 0x2, UPT ;  /* 0x000000021600788c */ /* 0x000fe4000bf05270 */
[----:B------:R-:W-:-:S05]  /*1660*/  ULOP3.LUT UR21, UR24, 0x600, URZ, 0xc0, !UPT ;  /* 0x0000060018157892 */ /* 0x000fca000f8ec0ff */
[----:B------:R-:W-:Y:S07]  /*1670*/  BRA.U UP1, `(.L_x_20) ;  /* 0x0000000101447547 */ /* 0x000fee000b800000 */
[----:B------:R-:W1:Y:S01]  /*1680*/  LDCU.128 UR8, c[0x0][0xb10] ;  /* 0x00016200ff0877ac */ /* 0x000e620008000c00 */
[----:B------:R-:W2:Y:S01]  /*1690*/  LDCU UR12, c[0x0][0xb0c] ;  /* 0x00016180ff0c77ac */ /* 0x000ea20008000800 */
[----:B------:R-:W3:Y:S01]  /*16a0*/  LDCU UR13, c[0x0][0xb20] ;  /* 0x00016400ff0d77ac */ /* 0x000ee20008000800 */
[----:B-1----:R-:W-:Y:S02]  /*16b0*/  UIMAD.WIDE.U32 UR6, UR26, UR8, URZ ;  /* 0x000000081a0672a5 */ /* 0x002fe4000f8e00ff */
[----:B------:R-:W-:Y:S02]  /*16c0*/  UIMAD.WIDE.U32 UR4, UR30, UR11, URZ ;  /* 0x0000000b1e0472a5 */ /* 0x000fe4000f8e00ff */
[----:B--2---:R-:W-:Y:S02]  /*16d0*/  UISETP.NE.AND UP2, UPT, UR12, 0x1, UPT ;  /* 0x000000010c00788c */ /* 0x004fe4000bf45270 */
[----:B------:R-:W-:Y:S01]  /*16e0*/  UISETP.NE.AND UP1, UPT, UR10, 0x1, UPT ;  /* 0x000000010a00788c */ /* 0x000fe2000bf25270 */
[----:B------:R-:W-:-:S02]  /*16f0*/  UMOV UR6, UR7 ;  /* 0x0000000700067c82 */ /* 0x000fc40008000000 */
[----:B------:R-:W-:Y:S01]  /*1700*/  UMOV UR4, UR5 ;  /* 0x0000000500047c82 */ /* 0x000fe20008000000 */
[----:B------:R-:W-:Y:S02]  /*1710*/  USHF.R.U32.HI UR6, URZ, UR9, UR6 ;  /* 0x00000009ff067299 */ /* 0x000fe40008011606 */
[----:B---3--:R-:W-:Y:S02]  /*1720*/  USHF.R.U32.HI UR4, URZ, UR13, UR4 ;  /* 0x0000000dff047299 */ /* 0x008fe40008011604 */
[----:B------:R-:W-:Y:S02]  /*1730*/  USEL UR5, UR26, UR6, !UP2 ;  /* 0x000000061a057287 */ /* 0x000fe4000d000000 */
[----:B------:R-:W-:-:S04]  /*1740*/  USEL UR4, UR30, UR4, !UP1 ;  /* 0x000000041e047287 */ /* 0x000fc8000c800000 */
[----:B------:R-:W-:Y:S02]  /*1750*/  UIADD3 UR6, UPT, UPT, UR5, -UR4, URZ ;  /* 0x8000000405067290 */ /* 0x000fe4000fffe0ff */
[----:B------:R-:W-:Y:S02]  /*1760*/  UIADD3 UR4, UPT, UPT, -UR5, UR4, URZ ;  /* 0x0000000405047290 */ /* 0x000fe4000fffe1ff */
[----:B------:R-:W-:Y:S02]  /*1770*/  UIMAD UR30, UR6, UR10, UR30 ;  /* 0x0000000a061e72a4 */ /* 0x000fe4000f8e021e */
[----:B------:R-:W-:-:S12]  /*1780*/  UIMAD UR26, UR4, UR12, UR26 ;  /* 0x0000000c041a72a4 */ /* 0x000fd8000f8e021a */
.L_x_20:
[----:B------:R-:W-:Y:S05]  /*1790*/  BRA.U !UP5, `(.L_x_21) ;  /* 0x000000010d0c7547 */ /* 0x000fea000b800000 */
[----:B------:R-:W-:Y:S01]  /*17a0*/  UCGABAR_WAIT ;  /* 0x0000000000007dc7 */ /* 0x000fe20008000000 */
[----:B------:R-:W-:Y:S01]  /*17b0*/  CCTL.IVALL ;  /* 0x00000000ff00798f */ /* 0x000fe20002000000 */
[----:B------:R-:W-:Y:S05]  /*17c0*/  BRA `(.L_x_22) ;  /* 0x0000000000047947 */ /* 0x000fea0003800000 */
.L_x_21:
[----:B------:R-:W-:Y:S06]  /*17d0*/  BAR.SYNC.DEFER_BLOCKING 0x0 ;  /* 0x0000000000007b1d */ /* 0x000fec0000010000 */
.L_x_22:
[----:B------:R-:W-:Y:S05]  /*17e0*/  BRA.U UP0, `(.L_x_23) ;  /* 0x0000001500e47547 */ /* 0x000fea000b800000 */
[----:B------:R-:W1:Y:S01]  /*17f0*/  LDCU UR6, c[0x0][0x38c] ;  /* 0x00007180ff0677ac */ /* 0x000e620008000800 */
[----:B------:R-:W-:Y:S01]  /*1800*/  PLOP3.LUT P1, PT, PT, PT, UP3, 0x80, 0x8 ;  /* 0x000000000008781c */ /* 0x000fe20003f2f038 */
[----:B------:R-:W-:Y:S01]  /*1810*/  IMAD.MOV.U32 R12, RZ, RZ, 0x1 ;  /* 0x00000001ff0c7424 */ /* 0x000fe200078e00ff */
[----:B------:R-:W-:Y:S01]  /*1820*/  ISETP.EQ.OR P2, PT, R0, RZ, P3 ;  /* 0x000000ff0000720c */ /* 0x000fe20001f42670 */
[----:B------:R-:W-:Y:S01]  /*1830*/  UISETP.NE.AND UP1, UPT, UR22, URZ, UPT ;  /* 0x000000ff1600728c */ /* 0x000fe2000bf25270 */
[----:B------:R-:W-:Y:S02]  /*1840*/  PLOP3.LUT P1, PT, P1, PT, PT, 0x8, 0x80 ;  /* 0x000000000080781c */ /* 0x000fe40000f2e170 */
[----:B------:R-:W-:Y:S01]  /*1850*/  CS2R R10, SRZ ;  /* 0x00000000000a7805 */ /* 0x000fe2000001ff00 */
[----:B------:R-:W-:Y:S01]  /*1860*/  IMAD.MOV.U32 R9, RZ, RZ, RZ ;  /* 0x000000ffff097224 */ /* 0x000fe200078e00ff */
[----:B------:R-:W2:Y:S01]  /*1870*/  LDCU UR39, c[0x0][0x370] ;  /* 0x00006e00ff2777ac */ /* 0x000ea20008000800 */
[----:B------:R-:W-:Y:S01]  /*1880*/  IMAD.MOV.U32 R8, RZ, RZ, 0x1 ;  /* 0x00000001ff087424 */ /* 0x000fe200078e00ff */
[----:B------:R-:W3:Y:S01]  /*1890*/  LDCU.64 UR28, c[0x0][0x348] ;  /* 0x00006900ff1c77ac */ /* 0x000ee20008000a00 */
[----:B------:R-:W-:-:S02]  /*18a0*/  USHF.R.U32.HI UR44, URZ, 0x5, UR21 ;  /* 0x00000005ff2c7899 */ /* 0x000fc40008011615 */
[----:B-1----:R-:W-:Y:S02]  /*18b0*/  UIADD3 UR5, UPT, UPT, UR6, 0x1f, URZ ;  /* 0x0000001f06057890 */ /* 0x002fe4000fffe0ff */
[----:B------:R-:W-:Y:S02]  /*18c0*/  UIADD3 UR45, UPT, UPT, UR6, 0x3e, URZ ;  /* 0x0000003e062d7890 */ /* 0x000fe4000fffe0ff */
[----:B------:R-:W-:Y:S01]  /*18d0*/  USHF.R.S32.HI UR4, URZ, 0x1f, UR5 ;  /* 0x0000001fff047899 */ /* 0x000fe20008011405 */
[----:B------:R-:W1:Y:S03]  /*18e0*/  LDCU UR38, c[0x0][0x374] ;  /* 0x00006e80ff2677ac */ /* 0x000e660008000800 */
[----:B------:R-:W-:Y:S02]  /*18f0*/  ULEA.HI UR4, UR4, UR5, URZ, 0x5 ;  /* 0x0000000504047291 */ /* 0x000fe4000f8f28ff */
[----:B------:R-:W-:-:S02]  /*1900*/  USEL UR25, UR37, 0x2, UP1 ;  /* 0x0000000225197887 */ /* 0x000fc40008800000 */
[----:B------:R-:W-:Y:S02]  /*1910*/  USHF.R.S32.HI UR42, URZ, 0x5, UR4 ;  /* 0x00000005ff2a7899 */ /* 0x000fe40008011404 */
[----:B------:R-:W-:Y:S02]  /*1920*/  UIADD3 UR4, UPT, UPT, UR6, -0x1, URZ ;  /* 0xffffffff06047890 */ /* 0x000fe4000fffe0ff */
[----:B------:R-:W-:Y:S02]  /*1930*/  UISETP.LT.U32.AND UP0, UPT, UR42, 0xc, UPT ;  /* 0x0000000c2a00788c */ /* 0x000fe4000bf01070 */
[----:B------:R-:W-:Y:S02]  /*1940*/  UISETP.GE.U32.AND UP2, UPT, UR4, -0x3f, UPT ;  /* 0xffffffc10400788c */ /* 0x000fe4000bf46070 */
[----:B------:R-:W-:Y:S01]  /*1950*/  USEL UR41, UR42, 0xc, UP0 ;  /* 0x0000000c2a297887 */ /* 0x000fe20008000000 */
[----:B------:R-:W-:-:S03]  /*1960*/  UMOV UR5, URZ ;  /* 0x000000ff00057c82 */ /* 0x000fc60008000000 */
[----:B------:R-:W-:Y:S02]  /*1970*/  UIADD3 UR24, UPT, UPT, UR41, -0x1, URZ ;  /* 0xffffffff29187890 */ /* 0x000fe4000fffe0ff */
[----:B------:R-:W-:-:S03]  /*1980*/  UIADD3 UR43, UPT, UPT, UR42, -UR41, URZ ;  /* 0x800000292a2b7290 */ /* 0x000fc6000fffe0ff */
[----:B------:R-:W-:-:S04]  /*1990*/  @UP2 UIADD3 UR24, UPT, UPT, UR41, URZ, URZ ;  /* 0x000000ff29182290 */ /* 0x000fc8000fffe0ff */
[----:B-123--:R-:W-:-:S12]  /*19a0*/  UIADD3 UR24, UPT, UPT, UR24, 0x1, URZ ;  /* 0x0000000118187890 */ /* 0x00efd8000fffe0ff */
.L_x_43:
[----:B------:R-:W-:Y:S01]  /*19b0*/  UISETP.NE.AND UP0, UPT, UR54, URZ, UPT ;  /* 0x000000ff3600728c */ /* 0x000fe2000bf05270 */
[----:B------:R-:W1:Y:S08]  /*19c0*/  S2UR UR54, SR_CgaCtaId ;  /* 0x00000000003679c3 */ /* 0x000e700000008800 */
[----:B------:R-:W-:Y:S05]  /*19d0*/  BRA.U UP0, `(.L_x_24) ;  /* 0x0000000100347547 */ /* 0x000fea000b800000 */
[----:B------:R-:W2:Y:S01]  /*19e0*/  S2R R0, SR_CgaCtaId ;  /* 0x0000000000007919 */ /* 0x000ea20000008800 */
[----:B------:R-:W-:-:S04]  /*19f0*/  MOV R2, 0x400 ;  /* 0x0000040000027802 */ /* 0x000fc80000000f00 */
[----:B--2---:R-:W-:Y:S02]  /*1a00*/  LEA R0, R0, R2, 0x18 ;  /* 0x0000000200007211 */ /* 0x004fe400078ec0ff */
[----:B------:R-:W-:-:S03]  /*1a10*/  SHF.L.U32 R2, R8, 0x1f, RZ ;  /* 0x0000001f08027819 */ /* 0x000fc600000006ff */
[----:B------:R-:W-:-:S04]  /*1a20*/  IMAD R0, R9, 0x8, R0 ;  /* 0x0000000809007824 */ /* 0x000fc800078e0200 */
[----:B------:R-:W2:Y:S02]  /*1a30*/  SYNCS.PHASECHK.TRANS64.TRYWAIT P0, [R0+URZ+0x170], R2 ;  /* 0x00017002000075a7 */ /* 0x000ea400080011ff */
[----:B--2---:R-:W-:Y:S05]  /*1a40*/  @!P0 BRA `(.L_x_25) ;  /* 0x0000005c00f08947 */ /* 0x004fea0003800000 */
.L_x_131:
[----:B------:R-:W-:Y:S01]  /*1a50*/  VIADD R9, R9, 0x1 ;  /* 0x0000000109097836 */ /* 0x000fe20000000000 */
[----:B------:R2:W-:Y:S04]  /*1a60*/  SYNCS.ARRIVE.TRANS64.A1T0 RZ, [R0+URZ+0x160], RZ ;  /* 0x000160ff00ff79a7 */ /* 0x0005e800081000ff */
[----:B------:R-:W-:-:S04]  /*1a70*/  ISETP.NE.AND P0, PT, R9, 0x2, PT ;  /* 0x000000020900780c */ /* 0x000fc80003f05270 */
[----:B------:R-:W-:Y:S02]  /*1a80*/  SEL R9, R9, RZ, P0 ;  /* 0x000000ff09097207 */ /* 0x000fe40000000000 */
[----:B--2---:R-:W-:-:S04]  /*1a90*/  SEL R0, RZ, 0x1, P0 ;  /* 0x00000001ff007807 */ /* 0x004fc80000000000 */
[----:B------:R-:W-:-:S07]  /*1aa0*/  LOP3.LUT R8, R8, R0, RZ, 0x3c, !PT ;  /* 0x0000000008087212 */ /* 0x000fce00078e3cff */
.L_x_24:
[----:B------:R-:W-:Y:S01]  /*1ab0*/  UMOV UR6, 0x400 ;  /* 0x0000040000067882 */ /* 0x000fe20000000000 */
[----:B------:R-:W-:Y:S01]  /*1ac0*/  SHF.L.U32 R0, R12, 0x1f, RZ ;  /* 0x0000001f0c007819 */ /* 0x000fe200000006ff */
[----:B-1----:R-:W-:Y:S02]  /*1ad0*/  ULEA UR6, UR54, UR6, 0x18 ;  /* 0x0000000636067291 */ /* 0x002fe4000f8ec0ff */
[----:B------:R-:W-:Y:S02]  /*1ae0*/  UISETP.GE.U32.AND UP0, UPT, UR45, 0x3f, UPT ;  /* 0x0000003f2d00788c */ /* 0x000fe4000bf06070 */
[----:B------:R-:W-:Y:S02]  /*1af0*/  ULEA UR4, UR5, UR6, 0x3 ;  /* 0x0000000605047291 */ /* 0x000fe4000f8e18ff */
[----:B------:R-:W-:Y:S02]  /*1b00*/  USHF.L.U32 UR11, UR30, 0x6, URZ ;  /* 0x000000061e0b7899 */ /* 0x000fe400080006ff */
[----:B------:R-:W-:Y:S01]  /*1b10*/  ULEA UR35, UR26, UR44, 0x6 ;  /* 0x0000002c1a237291 */ /* 0x000fe2000f8e30ff */
[----:B------:R-:W-:-:S04]  /*1b20*/  UMOV UR13, URZ ;  /* 0x000000ff000d7c82 */ /* 0x000fc80008000000 */
[----:B------:R1:W2:Y:S01]  /*1b30*/  SYNCS.PHASECHK.TRANS64.TRYWAIT P0, [UR4+0x60], R0 ;  /* 0x00006000ff0075a7 */ /* 0x0002a20008001104 */
[----:B------:R-:W-:Y:S06]  /*1b40*/  BRA.U !UP0, `(.L_x_26) ;  /* 0x0000000108bc7547 */ /* 0x000fec000b800000 */
[----:B------:R-:W-:Y:S01]  /*1b50*/  UMOV UR7, URZ ;  /* 0x000000ff00077c82 */ /* 0x000fe20008000000 */
[----:B------:R-:W-:-:S05]  /*1b60*/  UMOV UR4, UR5 ;  /* 0x0000000500047c82 */ /* 0x000fca0008000000 */
.L_x_32:
[----:B------:R-:W-:Y:S01]  /*1b70*/  ULEA UR33, UR4, UR6, 0x3 ;  /* 0x0000000604217291 */ /* 0x000fe2000f8e18ff */
[----:B--2---:R-:W-:Y:S01]  /*1b80*/  @!P3 MOV R2, 0x4000 ;  /* 0x000040000002b802 */ /* 0x004fe20000000f00 */
[----:B--2-4-:R-:W-:Y:S10]  /*1b90*/  @P0 BRA `(.L_x_27) ;  /* 0x00000000000c0947 */ /* 0x014ff40003800000 */
[----:B------:R-:W-:-:S04]  /*1ba0*/  SHF.L.U32 R3, R12, 0x1f, RZ ;  /* 0x0000001f0c037819 */ /* 0x000fc800000006ff */
[----:B------:R-:W2:Y:S02]  /*1bb0*/  SYNCS.PHASECHK.TRANS64.TRYWAIT P0, [UR33+0x60], R3 ;  /* 0x00006003ff0075a7 */ /* 0x000ea40008001121 */
[----:B--2---:R-:W-:Y:S05]  /*1bc0*/  @!P0 BRA `(.L_x_28) ;  /* 0x0000005c00a48947 */ /* 0x004fea0003800000 */
.L_x_27:
[----:B------:R2:W-:Y:S01]  /*1bd0*/  @!P3 SYNCS.ARRIVE.TRANS64 RZ, [UR33], R2 ;  /* 0x00000002ffffb9a7 */ /* 0x0005e20008000021 */
[----:B------:R-:W-:-:S04]  /*1be0*/  ULOP3.LUT UR5, UR25, 0x2, URZ, 0xfc, !UPT ;  /* 0x0000000219057892 */ /* 0x000fc8000f8efcff */
[----:B------:R-:W-:-:S09]  /*1bf0*/  UISETP.NE.AND UP0, UPT, UR5, 0x2, UPT ;  /* 0x000000020500788c */ /* 0x000fd2000bf05270 */
[----:B------:R-:W-:Y:S05]  /*1c00*/  BRA.U UP0, `(.L_x_29) ;  /* 0x0000000100047547 */ /* 0x000fea000b800000 */
[----:B------:R-:W-:Y:S05]  /*1c10*/  BPT.TRAP 0x1 ;  /* 0x000000040000795c */ /* 0x000fea0000300000 */
.L_x_29:
[----:B------:R-:W-:Y:S04]  /*1c20*/  BSSY.RECONVERGENT B0, `(.L_x_30) ;  /* 0x0000003000007945 */ /* 0x000fe80003800200 */
[----:B------:R-:W-:Y:S05]  /*1c30*/  @P2 BRA `(.L_x_31) ;  /* 0x0000000000042947 */ /* 0x000fea0003800000 */
[----:B------:R-:W-:Y:S05]  /*1c40*/  BPT.TRAP 0x1 ;  /* 0x000000040000795c */ /* 0x000fea0000300000 */
.L_x_31:
[----:B------:R-:W-:Y:S05]  /*1c50*/  BSYNC.RECONVERGENT B0 ;  /* 0x0000000000007941 */ /* 0x000fea0003800200 */
.L_x_30:
[----:B------:R-:W-:Y:S02]  /*1c60*/  UIADD3 UR5, UPT, UPT, UR4, 0x1, URZ ;  /* 0x0000000104057890 */ /* 0x000fe4000fffe0ff */
[----:B------:R-:W-:Y:S02]  /*1c70*/  UIADD3 UR16, UP1, UPT, UR28, 0x80, URZ ;  /* 0x000000801c107890 */ /* 0x000fe4000ff3e0ff */
[----:B------:R-:W-:Y:S02]  /*1c80*/  UISETP.NE.AND UP0, UPT, UR5, 0xc, UPT ;  /* 0x0000000c0500788c */ /* 0x000fe4000bf05270 */
[----:B------:R-:W-:Y:S02]  /*1c90*/  USHF.L.U32 UR34, UR7, 0x5, URZ ;  /* 0x0000000507227899 */ /* 0x000fe400080006ff */
[----:B------:R-:W-:Y:S02]  /*1ca0*/  USEL UR9, URZ, 0x1, UP0 ;  /* 0x00000001ff097887 */ /* 0x000fe40008000000 */
[----:B------:R-:W-:-:S02]  /*1cb0*/  USEL UR5, UR5, URZ, UP0 ;  /* 0x000000ff05057287 */ /* 0x000fc40008000000 */
[----:B------:R-:W-:Y:S02]  /*1cc0*/  UIADD3 UR14, UP0, UPT, UR28, 0x180, URZ ;  /* 0x000001801c0e7890 */ /* 0x000fe4000ff1e0ff */
[----:B------:R-:W-:Y:S01]  /*1cd0*/  ULEA UR8, UR5, UR6, 0x3 ;  /* 0x0000000605087291 */ /* 0x000fe2000f8e18ff */
[----:B------:R-:W-:Y:S01]  /*1ce0*/  LOP3.LUT R12, R12, UR9, RZ, 0x3c, !PT ;  /* 0x000000090c0c7c12 */ /* 0x000fe2000f8e3cff */
[----:B------:R-:W-:Y:S02]  /*1cf0*/  UIADD3.X UR17, UPT, UPT, URZ, UR29, URZ, UP1, !UPT ;  /* 0x0000001dff117290 */ /* 0x000fe40008ffe4ff */
[----:B------:R-:W-:Y:S01]  /*1d00*/  UIADD3.X UR15, UPT, UPT, URZ, UR29, URZ, UP0, !UPT ;  /* 0x0000001dff0f7290 */ /* 0x000fe200087fe4ff */
[----:B-1----:R-:W-:Y:S01]  /*1d10*/  SHF.L.U32 R0, R12, 0x1f, RZ ;  /* 0x0000001f0c007819 */ /* 0x002fe200000006ff */
[----:B------:R-:W-:Y:S01]  /*1d20*/  UMOV UR18, 0x0 ;  /* 0x0000000000127882 */ /* 0x000fe20000000000 */
[----:B------:R-:W-:Y:S01]  /*1d30*/  UMOV UR19, 0x10000000 ;  /* 0x1000000000137882 */ /* 0x000fe20000000000 */
[----:B------:R-:W-:Y:S01]  /*1d40*/  UMOV UR12, UR36 ;  /* 0x00000024000c7c82 */ /* 0x000fe20008000000 */
[----:B------:R3:W4:Y:S01]  /*1d50*/  SYNCS.PHASECHK.TRANS64.TRYWAIT P0, [UR8+0x60], R0 ;  /* 0x00006000ff0075a7 */ /* 0x0007220008001108 */
[----:B------:R-:W-:Y:S01]  /*1d60*/  USHF.L.U32 UR8, UR4, 0xd, URZ ;  /* 0x0000000d04087899 */ /* 0x000fe200080006ff */
[----:B------:R-:W-:-:S02]  /*1d70*/  UMOV UR9, UR33 ;  /* 0x0000002100097c82 */ /* 0x000fc40008000000 */
[----:B------:R-:W-:Y:S01]  /*1d80*/  UMOV UR4, 0xf0000 ;  /* 0x000f000000047882 */ /* 0x000fe20000000000 */
[----:B------:R-:W-:Y:S02]  /*1d90*/  ULEA UR32, UR21, UR8, 0x2 ;  /* 0x0000000815207291 */ /* 0x000fe4000f8e10ff */
[----:B------:R-:W-:Y:S02]  /*1da0*/  UIADD3 UR8, UPT, UPT, UR6, 0x1e800, UR8 ;  /* 0x0001e80006087890 */ /* 0x000fe4000fffe008 */
[----:B------:R-:W-:Y:S01]  /*1db0*/  UIADD3 UR32, UPT, UPT, UR6, 0x6800, UR32 ;  /* 0x0000680006207890 */ /* 0x000fe2000fffe020 */
[----:B------:R-:W-:Y:S01]  /*1dc0*/  UMOV UR10, UR34 ;  /* 0x00000022000a7c82 */ /* 0x000fe20008000000 */
[----:B------:R-:W-:Y:S01]  /*1dd0*/  UIADD3 UR7, UPT, UPT, UR7, 0x1, URZ ;  /* 0x0000000107077890 */ /* 0x000fe2000fffe0ff */
[----:B------:R-:W-:-:S03]  /*1de0*/  UMOV UR13, UR24 ;  /* 0x00000018000d7c82 */ /* 0x000fc60008000000 */
[----:B------:R-:W-:-:S03]  /*1df0*/  UISETP.NE.AND UP0, UPT, UR7, UR24, UPT ;  /* 0x000000180700728c */ /* 0x000fc6000bf05270 */
[----:B------:R1:W-:Y:S01]  /*1e00*/  UTMALDG.3D.MULTICAST [UR32], [UR16], UR4, desc[UR18] ;  /* 0x00001220100073b4 */ /* 0x0003e20008011804 */
[----:B------:R3:W-:Y:S01]  /*1e10*/  UTMALDG.3D [UR8], [UR14], desc[UR18] ;  /* 0x000012080e0075b4 */ /* 0x0007e20008011000 */
[----:B-1----:R-:W-:-:S04]  /*1e20*/  UMOV UR4, UR5 ;  /* 0x0000000500047c82 */ /* 0x002fc80008000000 */
[----:B---3--:R-:W-:Y:S05]  /*1e30*/  BRA.U UP0, `(.L_x_32) ;  /* 0xfffffffd004c7547 */ /* 0x008fea000b83ffff */
.L_x_26:
[----:B------:R-:W-:Y:S01]  /*1e40*/  ULEA UR4, UR5, UR6, 0x3 ;  /* 0x0000000605047291 */ /* 0x000fe2000f8e18ff */
[----:B-1----:R-:W-:Y:S01]  /*1e50*/  SHF.L.U32 R0, R12, 0x1f, RZ ;  /* 0x0000001f0c007819 */ /* 0x002fe200000006ff */
[----:B------:R-:W-:Y:S01]  /*1e60*/  @!P1 SYNCS.ARRIVE.TRANS64.A1T0 RZ, [UR6+0xf8], RZ ;  /* 0x0000f8ffffff99a7 */ /* 0x000fe20008100006 */
[----:B------:R-:W-:-:S06]  /*1e70*/  UISETP.GT.AND UP0, UPT, UR42, UR41, UPT ;  /* 0x000000292a00728c */ /* 0x000fcc000bf04270 */
[----:B--2-4-:R1:W2:Y:S03]  /*1e80*/  SYNCS.PHASECHK.TRANS64.TRYWAIT P0, [UR4+0x60], R0 ;  /* 0x00006000ff0075a7 */ /* 0x0142a60008001104 */
[----:B------:R-:W-:Y:S05]  /*1e90*/  BRA.U !UP0, `(.L_x_33) ;  /* 0x0000000108c07547 */ /* 0x000fea000b800000 */
[----:B------:R-:W-:Y:S01]  /*1ea0*/  UIADD3 UR26, UPT, UPT, UR43, UR13, URZ ;  /* 0x0000000d2b1a7290 */ /* 0x000fe2000fffe0ff */
[----:B------:R-:W-:-:S11]  /*1eb0*/  UMOV UR4, UR5 ;  /* 0x0000000500047c82 */ /* 0x000fd60008000000 */
.L_x_39:
[----:B------:R-:W-:Y:S01]  /*1ec0*/  ULEA UR17, UR4, UR6, 0x3 ;  /* 0x0000000604117291 */ /* 0x000fe2000f8e18ff */
[----:B--2---:R-:W-:Y:S01]  /*1ed0*/  @!P3 MOV R2, 0x4000 ;  /* 0x000040000002b802 */ /* 0x004fe20000000f00 */
[----:B--2-4-:R-:W-:Y:S10]  /*1ee0*/  @P0 BRA `(.L_x_34) ;  /* 0x00000000000c0947 */ /* 0x014ff40003800000 */
[----:B------:R-:W-:-:S04]  /*1ef0*/  SHF.L.U32 R3, R12, 0x1f, RZ ;  /* 0x0000001f0c037819 */ /* 0x000fc800000006ff */
[----:B------:R-:W2:Y:S02]  /*1f00*/  SYNCS.PHASECHK.TRANS64.TRYWAIT P0, [UR17+0x60], R3 ;  /* 0x00006003ff0075a7 */ /* 0x000ea40008001111 */
[----:B--2---:R-:W-:Y:S05]  /*1f10*/  @!P0 BRA `(.L_x_35) ;  /* 0x0000005800e88947 */ /* 0x004fea0003800000 */
.L_x_34:
[----:B------:R2:W-:Y:S01]  /*1f20*/  @!P3 SYNCS.ARRIVE.TRANS64 RZ, [UR17], R2 ;  /* 0x00000002ffffb9a7 */ /* 0x0005e20008000011 */
[----:B------:R-:W-:-:S04]  /*1f30*/  ULOP3.LUT UR5, UR25, 0x2, URZ, 0xfc, !UPT ;  /* 0x0000000219057892 */ /* 0x000fc8000f8efcff */
[----:B------:R-:W-:-:S09]  /*1f40*/  UISETP.NE.AND UP0, UPT, UR5, 0x2, UPT ;  /* 0x000000020500788c */ /* 0x000fd2000bf05270 */
[----:B------:R-:W-:Y:S05]  /*1f50*/  BRA.U UP0, `(.L_x_36) ;  /* 0x0000000100047547 */ /* 0x000fea000b800000 */
[----:B------:R-:W-:Y:S05]  /*1f60*/  BPT.TRAP 0x1 ;  /* 0x000000040000795c */ /* 0x000fea0000300000 */
.L_x_36:
[----:B------:R-:W-:Y:S04]  /*1f70*/  BSSY.RECONVERGENT B0, `(.L_x_37) ;  /* 0x0000003000007945 */ /* 0x000fe80003800200 */
[----:B------:R-:W-:Y:S05]  /*1f80*/  @P2 BRA `(.L_x_38) ;  /* 0x0000000000042947 */ /* 0x000fea0003800000 */
[----:B------:R-:W-:Y:S05]  /*1f90*/  BPT.TRAP 0x1 ;  /* 0x000000040000795c */ /* 0x000fea0000300000 */
.L_x_38:
[----:B------:R-:W-:Y:S05]  /*1fa0*/  BSYNC.RECONVERGENT B0 ;  /* 0x0000000000007941 */ /* 0x000fea0003800200 */
.L_x_37:
[----:B------:R-:W-:Y:S02]  /*1fb0*/  UIADD3 UR5, UPT, UPT, UR4, 0x1, URZ ;  /* 0x0000000104057890 */ /* 0x000fe4000fffe0ff */
[----:B------:R-:W-:Y:S02]  /*1fc0*/  UIADD3 UR14, UP1, UPT, UR28, 0x80, URZ ;  /* 0x000000801c0e7890 */ /* 0x000fe4000ff3e0ff */
[----:B------:R-:W-:Y:S02]  /*1fd0*/  UISETP.NE.AND UP0, UPT, UR5, 0xc, UPT ;  /* 0x0000000c0500788c */ /* 0x000fe4000bf05270 */
[----:B------:R-:W-:Y:S02]  /*1fe0*/  USHF.L.U32 UR18, UR13, 0x5, URZ ;  /* 0x000000050d127899 */ /* 0x000fe400080006ff */
[----:B------:R-:W-:Y:S02]  /*1ff0*/  USEL UR8, URZ, 0x1, UP0 ;  /* 0x00000001ff087887 */ /* 0x000fe40008000000 */
[----:B------:R-:W-:-:S02]  /*2000*/  USEL UR5, UR5, URZ, UP0 ;  /* 0x000000ff05057287 */ /* 0x000fc40008000000 */
[----:B------:R-:W-:Y:S02]  /*2010*/  UIADD3 UR22, UP0, UPT, UR28, 0x180, URZ ;  /* 0x000001801c167890 */ /* 0x000fe4000ff1e0ff */
[----:B------:R-:W-:Y:S01]  /*2020*/  LOP3.LUT R12, R12, UR8, RZ, 0x3c, !PT ;  /* 0x000000080c0c7c12 */ /* 0x000fe2000f8e3cff */
[----:B------:R-:W-:Y:S02]  /*2030*/  USHF.L.U32 UR8, UR4, 0xd, URZ ;  /* 0x0000000d04087899 */ /* 0x000fe400080006ff */
[----:B------:R-:W-:Y:S01]  /*2040*/  ULEA UR7, UR5, UR6, 0x3 ;  /* 0x0000000605077291 */ /* 0x000fe2000f8e18ff */
[----:B-1----:R-:W-:Y:S01]  /*2050*/  SHF.L.U32 R0, R12, 0x1f, RZ ;  /* 0x0000001f0c007819 */ /* 0x002fe200000006ff */
[----:B------:R-:W-:Y:S02]  /*2060*/  ULEA UR16, UR21, UR8, 0x2 ;  /* 0x0000000815107291 */ /* 0x000fe4000f8e10ff */
[----:B------:R-:W-:Y:S02]  /*2070*/  UIADD3.X UR15, UPT, UPT, URZ, UR29, URZ, UP1, !UPT ;  /* 0x0000001dff0f7290 */ /* 0x000fe40008ffe4ff */
[----:B------:R-:W-:-:S02]  /*2080*/  UIADD3 UR16, UPT, UPT, UR6, 0x6800, UR16 ;  /* 0x0000680006107890 */ /* 0x000fc4000fffe010 */
[----:B------:R-:W-:Y:S01]  /*2090*/  UIADD3 UR8, UPT, UPT, UR6, 0x1e800, UR8 ;  /* 0x0001e80006087890 */ /* 0x000fe2000fffe008 */
[----:B------:R3:W4:Y:S01]  /*20a0*/  SYNCS.PHASECHK.TRANS64.TRYWAIT P0, [UR7+0x60], R0 ;  /* 0x00006000ff0075a7 */ /* 0x0007220008001107 */
[----:B------:R-:W-:Y:S01]  /*20b0*/  UIADD3.X UR23, UPT, UPT, URZ, UR29, URZ, UP0, !UPT ;  /* 0x0000001dff177290 */ /* 0x000fe200087fe4ff */
[----:B------:R-:W-:Y:S01]  /*20c0*/  UMOV UR4, 0xf0000 ;  /* 0x000f000000047882 */ /* 0x000fe20000000000 */
[----:B------:R-:W-:Y:S01]  /*20d0*/  UMOV UR30, 0x0 ;  /* 0x00000000001e7882 */ /* 0x000fe20000000000 */
[----:B------:R-:W-:Y:S01]  /*20e0*/  UMOV UR31, 0x10000000 ;  /* 0x10000000001f7882 */ /* 0x000fe20000000000 */
[----:B------:R-:W-:Y:S01]  /*20f0*/  UMOV UR19, UR35 ;  /* 0x0000002300137c82 */ /* 0x000fe20008000000 */
[----:B------:R-:W-:Y:S01]  /*2100*/  UMOV UR20, UR36 ;  /* 0x0000002400147c82 */ /* 0x000fe20008000000 */
[----:B------:R-:W-:Y:S01]  /*2110*/  UMOV UR12, UR36 ;  /* 0x00000024000c7c82 */ /* 0x000fe20008000000 */
[----:B------:R-:W-:Y:S01]  /*2120*/  UMOV UR9, UR17 ;  /* 0x0000001100097c82 */ /* 0x000fe20008000000 */
[----:B------:R-:W-:Y:S01]  /*2130*/  UMOV UR10, UR18 ;  /* 0x00000012000a7c82 */ /* 0x000fe20008000000 */
[----:B------:R1:W-:Y:S01]  /*2140*/  UTMALDG.3D.MULTICAST [UR16], [UR14], UR4, desc[UR30] ;  /* 0x00001e100e0073b4 */ /* 0x0003e20008011804 */
[----:B------:R-:W-:-:S04]  /*2150*/  UIADD3 UR13, UPT, UPT, UR13, 0x1, URZ ;  /* 0x000000010d0d7890 */ /* 0x000fc8000fffe0ff */
[----:B------:R-:W-:Y:S01]  /*2160*/  UISETP.NE.AND UP0, UPT, UR13, UR26, UPT ;  /* 0x0000001a0d00728c */ /* 0x000fe2000bf05270 */
[----:B------:R3:W-:Y:S01]  /*2170*/  UTMALDG.3D [UR8], [UR22], desc[UR30] ;  /* 0x00001e08160075b4 */ /* 0x0007e20008011000 */
[----:B-1----:R-:W-:-:S07]  /*2180*/  UMOV UR4, UR5 ;  /* 0x0000000500047c82 */ /* 0x002fce0008000000 */
[----:B---3--:R-:W-:Y:S05]  /*2190*/  BRA.U UP0, `(.L_x_39) ;  /* 0xfffffffd00487547 */ /* 0x008fea000b83ffff */
.L_x_33:
[C---:B------:R-:W-:Y:S01]  /*21a0*/  LEA R3, R11.reuse, UR6, 0x3 ;  /* 0x000000060b037c11 */ /* 0x040fe2000f8e18ff */
[----:B------:R-:W-:Y:S01]  /*21b0*/  NOP ;  /* 0x0000000000007918 */ /* 0x000fe20000000000 */
[----:B-1----:R-:W-:Y:S02]  /*21c0*/  SHF.L.U32 R0, R10, 0x1f, RZ ;  /* 0x0000001f0a007819 */ /* 0x002fe400000006ff */
[----:B------:R-:W-:Y:S02]  /*21d0*/  LEA R4, R11, UR6, 0x4 ;  /* 0x000000060b047c11 */ /* 0x000fe4000f8e20ff */
[----:B--2-4-:R-:W1:Y:S02]  /*21e0*/  SYNCS.PHASECHK.TRANS64.TRYWAIT P0, [R3+URZ+0x100], R0 ;  /* 0x00010000030075a7 */ /* 0x014e6400080011ff */
[----:B-1----:R-:W-:Y:S05]  /*21f0*/  @!P0 BRA `(.L_x_40) ;  /* 0x0000005800488947 */ /* 0x002fea0003800000 */
.L_x_134:
[----:B------:R-:W2:Y:S01]  /*2200*/  LDS.128 R4, [R4+0x190] ;  /* 0x0001900004047984 */ /* 0x000ea20000000c00 */
[----:B------:R-:W-:Y:S01]  /*2210*/  UISETP.GE.AND UP0, UPT, UR40, 0x1, UPT ;  /* 0x000000012800788c */ /* 0x000fe2000bf06270 */
[----:B------:R-:W-:Y:S01]  /*2220*/  @!PT LDS RZ, [RZ] ;  /* 0x00000000fffff984 */ /* 0x000fe20000000800 */
[----:B------:R-:W-:Y:S01]  /*2230*/  @!PT LDS RZ, [RZ] ;  /* 0x00000000fffff984 */ /* 0x000fe20000000800 */
[----:B------:R-:W-:Y:S01]  /*2240*/  @!PT LDS RZ, [RZ] ;  /* 0x00000000fffff984 */ /* 0x000fe20000000800 */
[----:B------:R-:W-:Y:S01]  /*2250*/  @!PT LDS RZ, [RZ] ;  /* 0x00000000fffff984 */ /* 0x000fe20000000800 */
[----:B------:R3:W-:Y:S06]  /*2260*/  MEMBAR.ALL.CTA ;  /* 0x0000000000007992 */ /* 0x0007ec0000008000 */
[----:B---3--:R-:W3:Y:S01]  /*2270*/  FENCE.VIEW.ASYNC.S ;  /* 0x00000000000073c6 */ /* 0x008ee20000000000 */
[----:B--2---:R-:W-:-:S13]  /*2280*/  LOP3.LUT P0, RZ, R6, 0x1, RZ, 0xc0, !PT ;  /* 0x0000000106ff7812 */ /* 0x004fda000780c0ff */
[----:B---3--:R-:W-:Y:S01]  /*2290*/  VOTEU.ANY UP1, P0 ;  /* 0x0000000000ff7886 */ /* 0x008fe20000020100 */
[----:B------:R-:W-:-:S13]  /*22a0*/  PLOP3.LUT P0, PT, PT, PT, UP1, 0x80, 0x8 ;  /* 0x000000000008781c */ /* 0x000fda0003f0f018 */
[----:B-1----:R-:W-:Y:S02]  /*22b0*/  @P0 LOP3.LUT R0, R5, 0xffff, RZ, 0xc0, !PT ;  /* 0x0000ffff05000812 */ /* 0x002fe400078ec0ff */
[----:B------:R-:W-:Y:S02]  /*22c0*/  @P0 MOV R2, R4 ;  /* 0x0000000400020202 */ /* 0x000fe40000000f00 */
[----:B------:R-:W-:Y:S01]  /*22d0*/  @P0 R2UR UR7, R0 ;  /* 0x00000000000702ca */ /* 0x000fe200000e0000 */
[----:B------:R-:W-:Y:S01]  /*22e0*/  VIADD R0, R3, 0x110 ;  /* 0x0000011003007836 */ /* 0x000fe20000000000 */
[----:B------:R-:W-:Y:S02]  /*22f0*/  @P0 SHF.R.U32.HI R4, RZ, 0x10, R5 ;  /* 0x00000010ff040819 */ /* 0x000fe40000011605 */
[----:B------:R-:W-:Y:S02]  /*2300*/  @P0 R2UR UR8, R2 ;  /* 0x00000000020802ca */ /* 0x000fe400000e0000 */
[----:B------:R-:W-:-:S02]  /*2310*/  PRMT R0, RZ, 0x654, R0 ;  /* 0x00000654ff007816 */ /* 0x000fc40000000000 */
[----:B------:R-:W-:Y:S02]  /*2320*/  @P0 R2UR UR4, R4 ;  /* 0x00000000040402ca */ /* 0x000fe400000e0000 */
[----:B------:R1:W-:Y:S03]  /*2330*/  SYNCS.ARRIVE.TRANS64.RED.A1T0 RZ, [R0+URZ], RZ ;  /* 0x000000ff00ff79a7 */ /* 0x0003e600081004ff */
[----:B------:R-:W-:-:S04]  /*2340*/  @UP1 UMOV UR27, UR7 ;  /* 0x00000007001b1c82 */ /* 0x000fc80008000000 */
[----:B------:R-:W-:-:S04]  /*2350*/  @UP1 UMOV UR37, UR8 ;  /* 0x0000000800251c82 */ /* 0x000fc80008000000 */
[----:B------:R-:W-:Y:S01]  /*2360*/  @UP1 UMOV UR36, UR4 ;  /* 0x0000000400241c82 */ /* 0x000fe20008000000 */
[----:B------:R-:W-:Y:S05]  /*2370*/  BRA.U !UP0, `(.L_x_41) ;  /* 0x0000000108d47547 */ /* 0x000fea000b800000 */
[----:B------:R-:W2:Y:S01]  /*2380*/  LDCU.128 UR12, c[0x0][0xb10] ;  /* 0x00016200ff0c77ac */ /* 0x000ea20008000c00 */
[----:B------:R-:W3:Y:S01]  /*2390*/  LDCU UR26, c[0x0][0xb20] ;  /* 0x00016400ff1a77ac */ /* 0x000ee20008000800 */
[----:B------:R-:W4:Y:S01]  /*23a0*/  LDCU UR20, c[0x0][0xb0c] ;  /* 0x00016180ff1477ac */ /* 0x000f220008000800 */
[----:B------:R-:W1:Y:S01]  /*23b0*/  LDCU.64 UR10, c[0x0][0xb28] ;  /* 0x00016500ff0a77ac */ /* 0x000e620008000a00 */
[----:B------:R-:W-:Y:S02]  /*23c0*/  UISETP.NE.AND UP3, UPT, UR40, 0x1, UPT ;  /* 0x000000012800788c */ /* 0x000fe4000bf65270 */
[----:B--2---:R-:W-:Y:S02]  /*23d0*/  UIMAD.WIDE.U32 UR16, UR38, UR15, URZ ;  /* 0x0000000f261072a5 */ /* 0x004fe4000f8e00ff */
[----:B------:R-:W-:Y:S02]  /*23e0*/  UIMAD.WIDE.U32 UR8, UR39, UR12, URZ ;  /* 0x0000000c270872a5 */ /* 0x000fe4000f8e00ff */
[----:B------:R-:W-:-:S02]  /*23f0*/  UISETP.NE.AND UP0, UPT, UR14, 0x1, UPT ;  /* 0x000000010e00788c */ /* 0x000fc4000bf05270 */
[----:B------:R-:W-:Y:S01]  /*2400*/  UIMAD.WIDE.U32 UR22, UR27, UR15, URZ ;  /* 0x0000000f1b1672a5 */ /* 0x000fe2000f8e00ff */
[----:B------:R-:W-:Y:S02]  /*2410*/  UMOV UR16, UR17 ;  /* 0x0000001100107c82 */ /* 0x000fe40008000000 */
[----:B------:R-:W-:Y:S01]  /*2420*/  UMOV UR8, UR9 ;  /* 0x0000000900087c82 */ /* 0x000fe20008000000 */
[----:B---3--:R-:W-:Y:S02]  /*2430*/  USHF.R.U32.HI UR16, URZ, UR26, UR16 ;  /* 0x0000001aff107299 */ /* 0x008fe40008011610 */
[----:B----4-:R-:W-:Y:S02]  /*2440*/  UISETP.NE.AND UP2, UPT, UR20, 0x1, UPT ;  /* 0x000000011400788c */ /* 0x010fe4000bf45270 */
[----:B------:R-:W-:Y:S02]  /*2450*/  USHF.R.U32.HI UR8, URZ, UR13, UR8 ;  /* 0x0000000dff087299 */ /* 0x000fe40008011608 */
[----:B------:R-:W-:-:S02]  /*2460*/  USEL UR7, UR38, UR16, !UP0 ;  /* 0x0000001026077287 */ /* 0x000fc4000c000000 */
[----:B------:R-:W-:Y:S02]  /*2470*/  USEL UR8, UR39, UR8, !UP2 ;  /* 0x0000000827087287 */ /* 0x000fe4000d000000 */
[----:B-1----:R-:W-:Y:S01]  /*2480*/  UIMAD.WIDE.U32 UR16, UR7, UR10, URZ ;  /* 0x0000000a071072a5 */ /* 0x002fe2000f8e00ff */
[----:B------:R-:W-:Y:S01]  /*2490*/  UMOV UR4, UR23 ;  /* 0x0000001700047c82 */ /* 0x000fe20008000000 */
[----:B------:R-:W-:Y:S02]  /*24a0*/  UIMAD.WIDE.U32 UR18, UR37, UR12, URZ ;  /* 0x0000000c251272a5 */ /* 0x000fe4000f8e00ff */
[----:B------:R-:W-:-:S03]  /*24b0*/  UIMAD.WIDE.U32 UR22, UR8, UR10, URZ ;  /* 0x0000000a081672a5 */ /* 0x000fc6000f8e00ff */
[----:B------:R-:W-:Y:S01]  /*24c0*/  UMOV UR16, UR17 ;  /* 0x0000001100107c82 */ /* 0x000fe20008000000 */
[----:B------:R-:W-:Y:S02]  /*24d0*/  USHF.R.U32.HI UR4, URZ, UR26, UR4 ;  /* 0x0000001aff047299 */ /* 0x000fe40008011604 */
[----:B------:R-:W-:Y:S01]  /*24e0*/  @UP3 USHF.R.U32.HI UR7, URZ, UR11, UR16 ;  /* 0x0000000bff073299 */ /* 0x000fe20008011610 */
[----:B------:R-:W-:Y:S01]  /*24f0*/  UMOV UR18, UR19 ;  /* 0x0000001300127c82 */ /* 0x000fe20008000000 */
[----:B------:R-:W-:Y:S01]  /*2500*/  UMOV UR22, UR23 ;  /* 0x0000001700167c82 */ /* 0x000fe20008000000 */
[----:B------:R-:W-:Y:S02]  /*2510*/  USHF.R.U32.HI UR13, URZ, UR13, UR18 ;  /* 0x0000000dff0d7299 */ /* 0x000fe40008011612 */
[----:B------:R-:W-:Y:S02]  /*2520*/  USEL UR4, UR27, UR4, !UP0 ;  /* 0x000000041b047287 */ /* 0x000fe4000c000000 */
[----:B------:R-:W-:-:S02]  /*2530*/  @UP3 USHF.R.U32.HI UR8, URZ, UR11, UR22 ;  /* 0x0000000bff083299 */ /* 0x000fc40008011616 */
[----:B------:R-:W-:Y:S02]  /*2540*/  UIMAD UR9, UR40, UR7, URZ ;  /* 0x00000007280972a4 */ /* 0x000fe4000f8e02ff */
[----:B------:R-:W-:Y:S02]  /*2550*/  USEL UR7, UR37, UR13, !UP2 ;  /* 0x0000000d25077287 */ /* 0x000fe4000d000000 */
[----:B------:R-:W-:Y:S02]  /*2560*/  UIMAD UR12, UR40, UR8, URZ ;  /* 0x00000008280c72a4 */ /* 0x000fe4000f8e02ff */
[----:B------:R-:W-:Y:S02]  /*2570*/  UISETP.GE.AND UP0, UPT, UR4, UR9, UPT ;  /* 0x000000090400728c */ /* 0x000fe4000bf06270 */
[----:B------:R-:W-:Y:S02]  /*2580*/  UIMAD.WIDE.U32 UR16, UR4, UR10, URZ ;  /* 0x0000000a041072a5 */ /* 0x000fe4000f8e00ff */
[----:B------:R-:W-:-:S02]  /*2590*/  UISETP.GE.OR UP0, UPT, UR7, UR12, UP0 ;  /* 0x0000000c0700728c */ /* 0x000fc40008706670 */
        /* <DEDUP_REMOVED lines=19> */
.L_x_41:
[----:B------:R-:W2:Y:S02]  /*26d0*/  LDCU UR4, c[0x0][0xb30] ;  /* 0x00016600ff0477ac */ /* 0x000ea40008000800 */
[----:B--2---:R-:W-:-:S09]  /*26e0*/  UISETP.NE.AND UP0, UPT, UR4, 0x1, UPT ;  /* 0x000000010400788c */ /* 0x004fd2000bf05270 */
[----:B------:R-:W-:Y:S05]  /*26f0*/  BRA.U UP0, `(.L_x_42) ;  /* 0x0000000100447547 */ /* 0x000fea000b800000 */
[----:B------:R-:W2:Y:S01]  /*2700*/  LDCU.128 UR12, c[0x0][0xb10] ;  /* 0x00016200ff0c77ac */ /* 0x000ea20008000c00 */
[----:B------:R-:W3:Y:S01]  /*2710*/  LDCU UR16, c[0x0][0xb0c] ;  /* 0x00016180ff1077ac */ /* 0x000ee20008000800 */
[----:B------:R-:W4:Y:S01]  /*2720*/  LDCU UR17, c[0x0][0xb20] ;  /* 0x00016400ff1177ac */ /* 0x000f220008000800 */
[----:B--2---:R-:W-:Y:S02]  /*2730*/  UIMAD.WIDE.U32 UR10, UR37, UR12, URZ ;  /* 0x0000000c250a72a5 */ /* 0x004fe4000f8e00ff */
[----:B------:R-:W-:Y:S02]  /*2740*/  UIMAD.WIDE.U32 UR8, UR27, UR15, URZ ;  /* 0x0000000f1b0872a5 */ /* 0x000fe4000f8e00ff */
[----:B---3--:R-:W-:Y:S02]  /*2750*/  UISETP.NE.AND UP2, UPT, UR16, 0x1, UPT ;  /* 0x000000011000788c */ /* 0x008fe4000bf45270 */
[----:B------:R-:W-:Y:S01]  /*2760*/  UISETP.NE.AND UP0, UPT, UR14, 0x1, UPT ;  /* 0x000000010e00788c */ /* 0x000fe2000bf05270 */
[----:B------:R-:W-:-:S02]  /*2770*/  UMOV UR7, UR11 ;  /* 0x0000000b00077c82 */ /* 0x000fc40008000000 */
[----:B------:R-:W-:Y:S01]  /*2780*/  UMOV UR4, UR9 ;  /* 0x0000000900047c82 */ /* 0x000fe20008000000 */
[----:B------:R-:W-:Y:S02]  /*2790*/  USHF.R.U32.HI UR7, URZ, UR13, UR7 ;  /* 0x0000000dff077299 */ /* 0x000fe40008011607 */
[----:B----4-:R-:W-:Y:S02]  /*27a0*/  USHF.R.U32.HI UR4, URZ, UR17, UR4 ;  /* 0x00000011ff047299 */ /* 0x010fe40008011604 */
[----:B------:R-:W-:Y:S02]  /*27b0*/  USEL UR7, UR37, UR7, !UP2 ;  /* 0x0000000725077287 */ /* 0x000fe4000d000000 */
[----:B------:R-:W-:-:S04]  /*27c0*/  USEL UR4, UR27, UR4, !UP0 ;  /* 0x000000041b047287 */ /* 0x000fc8000c000000 */
[----:B------:R-:W-:Y:S02]  /*27d0*/  UIADD3 UR8, UPT, UPT, UR7, -UR4, URZ ;  /* 0x8000000407087290 */ /* 0x000fe4000fffe0ff */
[----:B------:R-:W-:Y:S02]  /*27e0*/  UIADD3 UR4, UPT, UPT, -UR7, UR4, URZ ;  /* 0x0000000407047290 */ /* 0x000fe4000fffe1ff */
[----:B------:R-:W-:Y:S02]  /*27f0*/  UIMAD UR27, UR8, UR14, UR27 ;  /* 0x0000000e081b72a4 */ /* 0x000fe4000f8e021b */
[----:B------:R-:W-:-:S12]  /*2800*/  UIMAD UR37, UR4, UR16, UR37 ;  /* 0x00000010042572a4 */ /* 0x000fd8000f8e0225 */
.L_x_42:
[----:B------:R-:W-:Y:S01]  /*2810*/  VIADD R11, R11, 0x1 ;  /* 0x000000010b0b7836 */ /* 0x000fe20000000000 */
[----:B------:R-:W-:Y:S02]  /*2820*/  R2UR UR7, R55 ;  /* 0x00000000370772ca */ /* 0x000fe400000e0000 */
[----:B------:R-:W-:Y:S02]  /*2830*/  R2UR UR4, R54 ;  /* 0x00000000360472ca */ /* 0x000fe400000e0000 */
[C---:B------:R-:W-:Y:S02]  /*2840*/  ISETP.NE.AND P0, PT, R11.reuse, 0x2, PT ;  /* 0x000000020b00780c */ /* 0x040fe40003f05270 */
[----:B------:R-:W-:Y:S02]  /*2850*/  PLOP3.LUT P1, PT, PT, PT, PT, 0x80, 0x8 ;  /* 0x000000000008781c */ /* 0x000fe40003f2f070 */
[----:B-1----:R-:W-:Y:S02]  /*2860*/  SEL R0, RZ, 0x1, P0 ;  /* 0x00000001ff007807 */ /* 0x002fe40000000000 */
[----:B------:R-:W-:-:S02]  /*2870*/  SEL R11, R11, RZ, P0 ;  /* 0x000000ff0b0b7207 */ /* 0x000fc40000000000 */
[----:B------:R-:W-:Y:S01]  /*2880*/  LOP3.LUT R10, R10, R0, RZ, 0x3c, !PT ;  /* 0x000000000a0a7212 */ /* 0x000fe200078e3cff */
[----:B------:R-:W-:Y:S02]  /*2890*/  UIADD3 UR26, UPT, UPT, UR37, UR7, URZ ;  /* 0x00000007251a7290 */ /* 0x000fe4000fffe0ff */
[----:B------:R-:W-:Y:S01]  /*28a0*/  UIADD3 UR30, UPT, UPT, UR27, UR4, URZ ;  /* 0x000000041b1e7290 */ /* 0x000fe2000fffe0ff */
[----:B------:R-:W-:Y:S11]  /*28b0*/  BRA.U UP1, `(.L_x_43) ;  /* 0xfffffff1013c7547 */ /* 0x000ff6000b83ffff */
[----:B------:R-:W-:Y:S01]  /*28c0*/  UIADD3 UR7, UPT, UPT, UR6, 0x60, URZ ;  /* 0x0000006006077890 */ /* 0x000fe2000fffe0ff */
[----:B------:R-:W-:-:S03]  /*28d0*/  SHF.L.U32 R2, R12, 0x1f, RZ ;  /* 0x0000001f0c027819 */ /* 0x000fc600000006ff */
[----:B------:R-:W-:-:S09]  /*28e0*/  ULEA UR4, UR5, UR7, 0x3 ;  /* 0x0000000705047291 */ /* 0x000fd2000f8e18ff */
[----:B------:R-:W1:Y:S02]  /*28f0*/  SYNCS.PHASECHK.TRANS64.TRYWAIT P0, [UR4], R2 ;  /* 0x00000002ff0075a7 */ /* 0x000e640008001104 */
[----:B-1----:R-:W-:Y:S05]  /*2900*/  @!P0 BRA `(.L_x_44) ;  /* 0x0000005000988947 */ /* 0x002fea0003800000 */
.L_x_136:
[----:B------:R-:W-:-:S04]  /*2910*/  UIADD3 UR4, UPT, UPT, UR5, 0x1, URZ ;  /* 0x0000000105047890 */ /* 0x000fc8000fffe0ff */
[----:B------:R-:W-:-:S04]  /*2920*/  UISETP.NE.AND UP0, UPT, UR4, 0xc, UPT ;  /* 0x0000000c0400788c */ /* 0x000fc8000bf05270 */
[----:B------:R-:W-:Y:S02]  /*2930*/  USEL UR6, URZ, 0x1, UP0 ;  /* 0x00000001ff067887 */ /* 0x000fe40008000000 */
[----:B------:R-:W-:-:S04]  /*2940*/  USEL UR4, UR4, URZ, UP0 ;  /* 0x000000ff04047287 */ /* 0x000fc80008000000 */
[----:B------:R-:W-:Y:S01]  /*2950*/  ULEA UR5, UR4, UR7, 0x3 ;  /* 0x0000000704057291 */ /* 0x000fe2000f8e18ff */
[----:B-1----:R-:W-:-:S04]  /*2960*/  LOP3.LUT R2, R12, UR6, RZ, 0x3c, !PT ;  /* 0x000000060c027c12 */ /* 0x002fc8000f8e3cff */
[----:B------:R-:W-:-:S04]  /*2970*/  SHF.L.U32 R3, R2, 0x1f, RZ ;  /* 0x0000001f02037819 */ /* 0x000fc800000006ff */
[----:B------:R-:W1:Y:S02]  /*2980*/  SYNCS.PHASECHK.TRANS64.TRYWAIT P0, [UR5], R3 ;  /* 0x00000003ff0075a7 */ /* 0x000e640008001105 */
[----:B-1----:R-:W-:Y:S05]  /*2990*/  @!P0 BRA `(.L_x_45) ;  /* 0x00000050008c8947 */ /* 0x002fea0003800000 */
.L_x_138:
[----:B------:R-:W-:-:S04]  /*29a0*/  UIADD3 UR4, UPT, UPT, UR4, 0x1, URZ ;  /* 0x0000000104047890 */ /* 0x000fc8000fffe0ff */
[----:B------:R-:W-:-:S04]  /*29b0*/  UISETP.NE.AND UP0, UPT, UR4, 0xc, UPT ;  /* 0x0000000c0400788c */ /* 0x000fc8000bf05270 */
[----:B------:R-:W-:Y:S02]  /*29c0*/  USEL UR6, URZ, 0x1, UP0 ;  /* 0x00000001ff067887 */ /* 0x000fe40008000000 */
[----:B------:R-:W-:-:S04]  /*29d0*/  USEL UR4, UR4, URZ, UP0 ;  /* 0x000000ff04047287 */ /* 0x000fc80008000000 */
[----:B------:R-:W-:Y:S01]  /*29e0*/  ULEA UR5, UR4, UR7, 0x3 ;  /* 0x0000000704057291 */ /* 0x000fe2000f8e18ff */
[----:B------:R-:W-:-:S04]  /*29f0*/  LOP3.LUT R2, R2, UR6, RZ, 0x3c, !PT ;  /* 0x0000000602027c12 */ /* 0x000fc8000f8e3cff */
[----:B-1----:R-:W-:-:S04]  /*2a00*/  SHF.L.U32 R3, R2, 0x1f, RZ ;  /* 0x0000001f02037819 */ /* 0x002fc800000006ff */
[----:B------:R-:W1:Y:S02]  /*2a10*/  SYNCS.PHASECHK.TRANS64.TRYWAIT P0, [UR5], R3 ;  /* 0x00000003ff0075a7 */ /* 0x000e640008001105 */
[----:B-1----:R-:W-:Y:S05]  /*2a20*/  @!P0 BRA `(.L_x_46) ;  /* 0x0000005000808947 */ /* 0x002fea0003800000 */
.L_x_140:
        /* <DEDUP_REMOVED lines=9> */
.L_x_142:
        /* <DEDUP_REMOVED lines=9> */
.L_x_144:
        /* <DEDUP_REMOVED lines=9> */
.L_x_146:
        /* <DEDUP_REMOVED lines=9> */
.L_x_148:
        /* <DEDUP_REMOVED lines=9> */
.L_x_150:
        /* <DEDUP_REMOVED lines=9> */
.L_x_152:
        /* <DEDUP_REMOVED lines=9> */
.L_x_154:
        /* <DEDUP_REMOVED lines=9> */
.L_x_156:
[----:B------:R-:W-:-:S04]  /*2eb0*/  UIADD3 UR4, UPT, UPT, UR4, 0x1, URZ ;  /* 0x0000000104047890 */ /* 0x000fc8000fffe0ff */
[----:B------:R-:W-:-:S04]  /*2ec0*/  UISETP.NE.AND UP0, UPT, UR4, 0xc, UPT ;  /* 0x0000000c0400788c */ /* 0x000fc8000bf05270 */
[----:B------:R-:W-:Y:S02]  /*2ed0*/  USEL UR5, URZ, 0x1, UP0 ;  /* 0x00000001ff057887 */ /* 0x000fe40008000000 */
[----:B------:R-:W-:-:S04]  /*2ee0*/  USEL UR4, UR4, URZ, UP0 ;  /* 0x000000ff04047287 */ /* 0x000fc80008000000 */
[----:B------:R-:W-:Y:S01]  /*2ef0*/  ULEA UR4, UR4, UR7, 0x3 ;  /* 0x0000000704047291 */ /* 0x000fe2000f8e18ff */
[----:B------:R-:W-:-:S04]  /*2f00*/  LOP3.LUT R2, R2, UR5, RZ, 0x3c, !PT ;  /* 0x0000000502027c12 */ /* 0x000fc8000f8e3cff */
[----:B------:R-:W-:Y:S01]  /*2f10*/  SHF.L.U32 R2, R2, 0x1f, RZ ;  /* 0x0000001f02027819 */ /* 0x000fe200000006ff */
[----:B-1----:R-:W-:-:S07]  /*2f20*/  IMAD.U32 R0, RZ, RZ, UR4 ;  /* 0x00000004ff007e24 */ /* 0x002fce000f8e00ff */
.L_x_55:
[----:B-1----:R1:W2:Y:S02]  /*2f30*/  SYNCS.PHASECHK.TRANS64.TRYWAIT P0, [R0+URZ], R2 ;  /* 0x00000002000075a7 */ /* 0x0022a400080011ff */
[----:B--2---:R-:W-:Y:S05]  /*2f40*/  @!P0 NANOSLEEP.SYNCS 0x989680 ;  /* 0x009896800000895d */ /* 0x004fea0003900000 */
[----:B------:R-:W2:Y:S02]  /*2f50*/  @!P0 SYNCS.PHASECHK.TRANS64 P0, [R0+URZ], R2 ;  /* 0x00000002000085a7 */ /* 0x000ea400080010ff */
[----:B--2---:R-:W-:Y:S05]  /*2f60*/  @P0 EXIT ;  /* 0x000000000000094d */ /* 0x004fea0003800000 */
[----:B------:R-:W-:Y:S05]  /*2f70*/  BRA `(.L_x_55) ;  /* 0xfffffffc00ec7947 */ /* 0x000fea000383ffff */
.L_x_23:
[----:B------:R-:W-:-:S04]  /*2f80*/  UISETP.NE.AND UP0, UPT, UR54, URZ, UPT ;  /* 0x000000ff3600728c */ /* 0x000fc8000bf05270 */
[----:B------:R-:W-:-:S09]  /*2f90*/  UISETP.NE.OR UP0, UPT, UR22, 0x1, UP0 ;  /* 0x000000011600788c */ /* 0x000fd20008705670 */
[----:B------:R-:W-:Y:S05]  /*2fa0*/  BRA.U UP0, `(.L_x_56) ;  /* 0x0000000500487547 */ /* 0x000fea000b800000 */
[----:B------:R-:W-:Y:S01]  /*2fb0*/  ISETP.GE.U32.AND P2, PT, R0, 0x4, PT ;  /* 0x000000040000780c */ /* 0x000fe20003f46070 */
[----:B------:R-:W-:Y:S01]  /*2fc0*/  IMAD.MOV.U32 R12, RZ, RZ, 0x1 ;  /* 0x00000001ff0c7424 */ /* 0x000fe200078e00ff */
[----:B------:R-:W-:Y:S02]  /*2fd0*/  CS2R R10, SRZ ;  /* 0x00000000000a7805 */ /* 0x000fe4000001ff00 */
[----:B------:R-:W-:Y:S01]  /*2fe0*/  CS2R R8, SRZ ;  /* 0x0000000000087805 */ /* 0x000fe2000001ff00 */
[----:B------:R-:W-:Y:S01]  /*2ff0*/  UMOV UR6, 0x400 ;  /* 0x0000040000067882 */ /* 0x000fe20000000000 */
[----:B------:R-:W-:Y:S01]  /*3000*/  UMOV UR5, URZ ;  /* 0x000000ff00057c82 */ /* 0x000fe20008000000 */
[----:B------:R-:W-:-:S12]  /*3010*/  ULEA UR6, UR54, UR6, 0x18 ;  /* 0x0000000636067291 */ /* 0x000fd8000f8ec0ff */
.L_x_60:
[----:B------:R-:W-:Y:S02]  /*3020*/  LEA R2, R8, UR6, 0x3 ;  /* 0x0000000608027c11 */ /* 0x000fe4000f8e18ff */
[----:B------:R-:W-:-:S03]  /*3030*/  SHF.L.U32 R4, R9, 0x1f, RZ ;  /* 0x0000001f09047819 */ /* 0x000fc600000006ff */
[----:B------:R-:W-:Y:S01]  /*3040*/  VIADD R5, R2, 0x170 ;  /* 0x0000017002057836 */ /* 0x000fe20000000000 */
[----:B------:R-:W1:Y:S02]  /*3050*/  SYNCS.PHASECHK.TRANS64.TRYWAIT P0, [R2+URZ+0x160], R4 ;  /* 0x00016004020075a7 */ /* 0x000e6400080011ff */
[----:B-1----:R-:W-:Y:S05]  /*3060*/  @!P0 BRA `(.L_x_57) ;  /* 0x0000004c00c88947 */ /* 0x002fea0003800000 */
.L_x_157:
[----:B------:R-:W-:Y:S01]  /*3070*/  ULEA UR4, UR5, UR6, 0x3 ;  /* 0x0000000605047291 */ /* 0x000fe2000f8e18ff */
[----:B-1----:R-:W-:Y:S01]  /*3080*/  PRMT R2, RZ, 0x654, R5 ;  /* 0x00000654ff027816 */ /* 0x002fe20000000005 */
[----:B------:R-:W-:Y:S01]  /*3090*/  @!P2 IMAD.MOV.U32 R4, RZ, RZ, 0x10 ;  /* 0x00000010ff04a424 */ /* 0x000fe200078e00ff */
[----:B------:R-:W-:Y:S01]  /*30a0*/  SHF.L.U32 R5, R12, 0x1f, RZ ;  /* 0x0000001f0c057819 */ /* 0x000fe200000006ff */
[----:B------:R-:W-:Y:S01]  /*30b0*/  UIADD3 UR7, UPT, UPT, UR4, 0x100, URZ ;  /* 0x0000010004077890 */ /* 0x000fe2000fffe0ff */
[----:B------:R1:W-:Y:S05]  /*30c0*/  SYNCS.ARRIVE.TRANS64.RED.A1T0 RZ, [R2+URZ], RZ ;  /* 0x000000ff02ff79a7 */ /* 0x0003ea00081004ff */
[----:B------:R-:W-:Y:S01]  /*30d0*/  IMAD.U32 R6, RZ, RZ, UR7 ;  /* 0x00000007ff067e24 */ /* 0x000fe2000f8e00ff */
[----:B------:R-:W2:Y:S04]  /*30e0*/  SYNCS.PHASECHK.TRANS64.TRYWAIT P0, [UR4+0x110], R5 ;  /* 0x00011005ff0075a7 */ /* 0x000ea80008001104 */
[----:B------:R-:W-:Y:S01]  /*30f0*/  PRMT R6, R0, 0x654, R6 ;  /* 0x0000065400067816 */ /* 0x000fe20000000006 */
[----:B-12---:R-:W-:Y:S06]  /*3100*/  @!P0 BRA `(.L_x_58) ;  /* 0x0000004c00b48947 */ /* 0x006fec0003800000 */
.L_x_159:
[----:B------:R-:W-:Y:S01]  /*3110*/  ULEA UR8, UR5, UR6, 0x4 ;  /* 0x0000000605087291 */ /* 0x000fe2000f8e20ff */
[----:B------:R-:W-:Y:S01]  /*3120*/  SEL R3, R6, R3, !P2 ;  /* 0x0000000306037207 */ /* 0x000fe20005000000 */
[----:B------:R-:W-:Y:S01]  /*3130*/  UIADD3 UR9, UPT, UPT, UR4, 0x100, URZ ;  /* 0x0000010004097890 */ /* 0x000fe2000fffe0ff */
[----:B-1----:R-:W-:Y:S01]  /*3140*/  LEA R2, R11, UR6, 0x3 ;  /* 0x000000060b027c11 */ /* 0x002fe2000f8e18ff */
[----:B------:R-:W-:Y:S01]  /*3150*/  UIADD3 UR8, UPT, UPT, UR8, 0x190, URZ ;  /* 0x0000019008087890 */ /* 0x000fe2000fffe0ff */
[----:B------:R1:W-:Y:S01]  /*3160*/  @!P2 SYNCS.ARRIVE.TRANS64.RED RZ, [R3+URZ], R4 ;  /* 0x0000000403ffa9a7 */ /* 0x0003e200080004ff */
[----:B------:R-:W-:Y:S01]  /*3170*/  UIADD3 UR4, UPT, UPT, UR5, 0x1, URZ ;  /* 0x0000000105047890 */ /* 0x000fe2000fffe0ff */
[----:B------:R-:W-:-:S03]  /*3180*/  VIADD R8, R8, 0x1 ;  /* 0x0000000108087836 */ /* 0x000fc60000000000 */
[----:B------:R-:W-:Y:S02]  /*3190*/  UISETP.NE.AND UP0, UPT, UR4, 0x2, UPT ;  /* 0x000000020400788c */ /* 0x000fe4000bf05270 */
[----:B------:R-:W-:Y:S01]  /*31a0*/  ISETP.NE.AND P0, PT, R8, 0x2, PT ;  /* 0x000000020800780c */ /* 0x000fe20003f05270 */
[----:B------:R-:W-:Y:S06]  /*31b0*/  UGETNEXTWORKID.BROADCAST [UR8], [UR9] ;  /* 0x00000000080073ca */ /* 0x000fec0008000100 */
[----:B------:R-:W-:Y:S02]  /*31c0*/  USEL UR7, URZ, 0x1, UP0 ;  /* 0x00000001ff077887 */ /* 0x000fe40008000000 */
[----:B------:R-:W-:-:S04]  /*31d0*/  USEL UR5, UR4, URZ, UP0 ;  /* 0x000000ff04057287 */ /* 0x000fc80008000000 */
[----:B------:R-:W-:Y:S02]  /*31e0*/  LOP3.LUT R12, R12, UR7, RZ, 0x3c, !PT ;  /* 0x000000070c0c7c12 */ /* 0x000fe4000f8e3cff */
[----:B-1----:R-:W-:-:S04]  /*31f0*/  SHF.L.U32 R4, R10, 0x1f, RZ ;  /* 0x0000001f0a047819 */ /* 0x002fc800000006ff */
[----:B------:R-:W1:Y:S02]  /*3200*/  SYNCS.PHASECHK.TRANS64.TRYWAIT P1, [R2+URZ+0x100], R4 ;  /* 0x00010004020075a7 */ /* 0x000e6400080211ff */
[----:B-1----:R-:W-:Y:S05]  /*3210*/  @!P1 BRA `(.L_x_59) ;  /* 0x0000004c00889947 */ /* 0x002fea0003800000 */
.L_x_160:
[C---:B-1----:R-:W-:Y:S01]  /*3220*/  LEA R4, R11.reuse, UR6, 0x4 ;  /* 0x000000060b047c11 */ /* 0x042fe2000f8e20ff */
[----:B------:R-:W-:Y:S01]  /*3230*/  VIADD R2, R2, 0x110 ;  /* 0x0000011002027836 */ /* 0x000fe20000000000 */
[----:B------:R-:W-:Y:S01]  /*3240*/  SEL R8, R8, RZ, P0 ;  /* 0x000000ff08087207 */ /* 0x000fe20000000000 */
[----:B------:R-:W-:-:S03]  /*3250*/  VIADD R11, R11, 0x1 ;  /* 0x000000010b0b7836 */ /* 0x000fc60000000000 */
[----:B------:R-:W1:Y:S01]  /*3260*/  LDS.128 R4, [R4+0x190] ;  /* 0x0001900004047984 */ /* 0x000e620000000c00 */
[----:B------:R-:W-:Y:S02]  /*3270*/  PRMT R2, RZ, 0x654, R2 ;  /* 0x00000654ff027816 */ /* 0x000fe40000000002 */
[C---:B------:R-:W-:Y:S01]  /*3280*/  ISETP.NE.AND P1, PT, R11.reuse, 0x2, PT ;  /* 0x000000020b00780c */ /* 0x040fe20003f25270 */
[----:B------:R-:W-:Y:S01]  /*3290*/  @!PT LDS RZ, [RZ] ;  /* 0x00000000fffff984 */ /* 0x000fe20000000800 */
[----:B------:R-:W-:Y:S01]  /*32a0*/  @!PT LDS RZ, [RZ] ;  /* 0x00000000fffff984 */ /* 0x000fe20000000800 */
[----:B------:R-:W-:Y:S01]  /*32b0*/  @!PT LDS RZ, [RZ] ;  /* 0x00000000fffff984 */ /* 0x000fe20000000800 */
[----:B------:R-:W-:Y:S01]  /*32c0*/  @!PT LDS RZ, [RZ] ;  /* 0x00000000fffff984 */ /* 0x000fe20000000800 */
[----:B------:R2:W-:Y:S06]  /*32d0*/  MEMBAR.ALL.CTA ;  /* 0x0000000000007992 */ /* 0x0005ec0000008000 */
[----:B--2---:R-:W2:Y:S01]  /*32e0*/  FENCE.VIEW.ASYNC.S ;  /* 0x00000000000073c6 */ /* 0x004ea20000000000 */
[----:B------:R-:W-:Y:S01]  /*32f0*/  SEL R11, R11, RZ, P1 ;  /* 0x000000ff0b0b7207 */ /* 0x000fe20000800000 */
[----:B--2---:R2:W-:Y:S01]  /*3300*/  SYNCS.ARRIVE.TRANS64.RED.A1T0 RZ, [R2+URZ], RZ ;  /* 0x000000ff02ff79a7 */ /* 0x0045e200081004ff */
[----:B-1----:R-:W-:-:S02]  /*3310*/  LOP3.LUT P3, RZ, R6, 0x1, RZ, 0xc0, !PT ;  /* 0x0000000106ff7812 */ /* 0x002fc4000786c0ff */
[----:B------:R-:W-:-:S04]  /*3320*/  SEL R4, RZ, 0x1, P1 ;  /* 0x00000001ff047807 */ /* 0x000fc80000800000 */
[----:B------:R-:W-:Y:S02]  /*3330*/  LOP3.LUT R10, R10, R4, RZ, 0x3c, !PT ;  /* 0x000000040a0a7212 */ /* 0x000fe400078e3cff */
[----:B--2---:R-:W-:-:S04]  /*3340*/  SEL R2, RZ, 0x1, P0 ;  /* 0x00000001ff027807 */ /* 0x004fc80000000000 */
[----:B------:R-:W-:Y:S01]  /*3350*/  LOP3.LUT R9, R9, R2, RZ, 0x3c, !PT ;  /* 0x0000000209097212 */ /* 0x000fe200078e3cff */
[----:B------:R-:W-:Y:S06]  /*3360*/  @P3 BRA `(.L_x_60) ;  /* 0xfffffffc002c3947 */ /* 0x000fec000383ffff */
[----:B------:R-:W-:Y:S01]  /*3370*/  ULEA UR4, UR5, UR6, 0x3 ;  /* 0x0000000605047291 */ /* 0x000fe2000f8e18ff */
[----:B------:R-:W-:-:S08]  /*3380*/  SHF.L.U32 R2, R12, 0x1f, RZ ;  /* 0x0000001f0c027819 */ /* 0x000fd000000006ff */
[----:B------:R-:W1:Y:S02]  /*3390*/  SYNCS.PHASECHK.TRANS64 P0, [UR4+0x110], R2 ;  /* 0x00011002ff0075a7 */ /* 0x000e640008001004 */
[----:B-1----:R-:W-:Y:S05]  /*33a0*/  @P0 BRA `(.L_x_61) ;  /* 0x0000000000080947 */ /* 0x002fea0003800000 */
[----:B------:R-:W1:Y:S02]  /*33b0*/  SYNCS.PHASECHK.TRANS64.TRYWAIT P0, [UR4+0x110], R2 ;  /* 0x00011002ff0075a7 */ /* 0x000e640008001104 */
[----:B-1----:R-:W-:Y:S05]  /*33c0*/  @!P0 BRA `(.L_x_62) ;  /* 0x0000004c00308947 */ /* 0x002fea0003800000 */
.L_x_61:
[----:B------:R-:W-:-:S04]  /*33d0*/  UIADD3 UR7, UPT, UPT, UR5, 0x1, URZ ;  /* 0x0000000105077890 */ /* 0x000fc8000fffe0ff */
[----:B------:R-:W-:-:S04]  /*33e0*/  UISETP.NE.AND UP0, UPT, UR7, 0x2, UPT ;  /* 0x000000020700788c */ /* 0x000fc8000bf05270 */
[----:B------:R-:W-:Y:S02]  /*33f0*/  USEL UR8, URZ, 0x1, UP0 ;  /* 0x00000001ff087887 */ /* 0x000fe40008000000 */
[----:B------:R-:W-:-:S04]  /*3400*/  USEL UR7, UR7, URZ, UP0 ;  /* 0x000000ff07077287 */ /* 0x000fc80008000000 */
[----:B------:R-:W-:Y:S01]  /*3410*/  ULEA UR7, UR7, UR6, 0x3 ;  /* 0x0000000607077291 */ /* 0x000fe2000f8e18ff */
[----:B-1----:R-:W-:-:S04]  /*3420*/  LOP3.LUT R2, R12, UR8, RZ, 0x3c, !PT ;  /* 0x000000080c027c12 */ /* 0x002fc8000f8e3cff */
[----:B------:R-:W-:-:S04]  /*3430*/  SHF.L.U32 R0, R2, 0x1f, RZ ;  /* 0x0000001f02007819 */ /* 0x000fc800000006ff */
[----:B------:R-:W1:Y:S02]  /*3440*/  SYNCS.PHASECHK.TRANS64 P0, [UR7+0x110], R0 ;  /* 0x00011000ff0075a7 */ /* 0x000e640008001007 */
[----:B-1----:R-:W-:Y:S05]  /*3450*/  @P0 EXIT ;  /* 0x000000000000094d */ /* 0x002fea0003800000 */
[----:B------:R-:W-:Y:S02]  /*3460*/  SHF.L.U32 R2, R2, 0x1f, RZ ;  /* 0x0000001f02027819 */ /* 0x000fe400000006ff */
[----:B------:R-:W-:-:S07]  /*3470*/  MOV R0, UR7 ;  /* 0x0000000700007c02 */ /* 0x000fce0008000f00 */
.L_x_63:
[----:B-1----:R1:W2:Y:S02]  /*3480*/  SYNCS.PHASECHK.TRANS64.TRYWAIT P0, [R0+URZ+0x110], R2 ;  /* 0x00011002000075a7 */ /* 0x0022a400080011ff */
[----:B--2---:R-:W-:Y:S05]  /*3490*/  @!P0 NANOSLEEP.SYNCS 0x989680 ;  /* 0x009896800000895d */ /* 0x004fea0003900000 */
[----:B------:R-:W2:Y:S02]  /*34a0*/  @!P0 SYNCS.PHASECHK.TRANS64 P0, [R0+URZ+0x110], R2 ;  /* 0x00011002000085a7 */ /* 0x000ea400080010ff */
[----:B--2---:R-:W-:Y:S05]  /*34b0*/  @P0 EXIT ;  /* 0x000000000000094d */ /* 0x004fea0003800000 */
[----:B------:R-:W-:Y:S05]  /*34c0*/  BRA `(.L_x_63) ;  /* 0xfffffffc00ec7947 */ /* 0x000fea000383ffff */
.L_x_56:
[----:B------:R-:W-:Y:S05]  /*34d0*/  BRA.U UP4, `(.L_x_64) ;  /* 0x0000000d04d47547 */ /* 0x000fea000b800000 */
[----:B------:R-:W-:Y:S01]  /*34e0*/  UMOV UR4, 0x40 ;  /* 0x0000004000047882 */ /* 0x000fe20000000000 */
[----:B------:R-:W-:Y:S01]  /*34f0*/  NOP ;  /* 0x0000000000007918 */ /* 0x000fe20000000000 */
[----:B------:R-:W-:Y:S01]  /*3500*/  ULEA UR5, UR54, UR4, 0x18 ;  /* 0x0000000436057291 */ /* 0x000fe2000f8ec0ff */
[----:B------:R-:W-:Y:S02]  /*3510*/  UMOV UR6, 0x400 ;  /* 0x0000040000067882 */ /* 0x000fe40000000000 */
[----:B------:R-:W-:-:S06]  /*3520*/  ULEA UR6, UR54, UR6, 0x18 ;  /* 0x0000000636067291 */ /* 0x000fcc000f8ec0ff */
[----:B------:R-:W1:Y:S02]  /*3530*/  LDS.U8 R0, [UR5+0x1c] ;  /* 0x00001c05ff007984 */ /* 0x000e640008000000 */
[----:B-1----:R-:W-:-:S13]  /*3540*/  ISETP.NE.AND P0, PT, R0, RZ, PT ;  /* 0x000000ff0000720c */ /* 0x002fda0003f05270 */
[----:B------:R-:W-:Y:S05]  /*3550*/  @P0 BRA `(.L_x_65) ;  /* 0x0000000000580947 */ /* 0x000fea0003800000 */
[----:B------:R-:W-:-:S13]  /*3560*/  ELECT P0, URZ, PT ;  /* 0x0000000000ff782f */ /* 0x000fda0003800000 */
[----:B------:R-:W-:Y:S05]  /*3570*/  @!P0 BRA `(.L_x_66) ;  /* 0x0000000000608947 */ /* 0x000fea0003800000 */
[----:B------:R-:W-:Y:S01]  /*3580*/  UMOV UR4, 0x10 ;  /* 0x0000001000047882 */ /* 0x000fe20000000000 */
[----:B------:R-:W-:Y:S01]  /*3590*/  HFMA2 R0, -RZ, RZ, 0, 5.9604644775390625e-08 ;  /* 0x00000001ff007431 */ /* 0x000fe200000001ff */
[----:B------:R-:W-:-:S03]  /*35a0*/  MOV R3, 0xffff ;  /* 0x0000ffff00037802 */ /* 0x000fc60000000f00 */
[----:B------:R-:W-:Y:S04]  /*35b0*/  DEPBAR.LE SB1, 0x36 ;  /* 0x00009d800000791a */ /* 0x000fe80000000000 */
[----:B------:R-:W1:Y:S02]  /*35c0*/  UTCATOMSWS.FIND_AND_SET.ALIGN UP0, UR4, UR4 ;  /* 0x00000004000475e3 */ /* 0x000e640008000800 */
[----:B-1----:R-:W-:Y:S01]  /*35d0*/  MOV R4, UR4 ;  /* 0x0000000400047c02 */ /* 0x002fe20008000f00 */
[----:B------:R-:W-:Y:S06]  /*35e0*/  BRA.U UP0, `(.L_x_67) ;  /* 0x0000000100187547 */ /* 0x000fec000b800000 */
.L_x_68:
[----:B------:R-:W-:Y:S05]  /*35f0*/  NANOSLEEP 0x64 ;  /* 0x000000640000795d */ /* 0x000fea0003800000 */
[----:B------:R-:W-:-:S05]  /*3600*/  UMOV UR4, 0x10 ;  /* 0x0000001000047882 */ /* 0x000fca0000000000 */
[----:B------:R-:W-:Y:S04]  /*3610*/  DEPBAR.LE SB1, 0x36 ;  /* 0x00009d800000791a */ /* 0x000fe80000000000 */
[----:B------:R-:W1:Y:S02]  /*3620*/  UTCATOMSWS.FIND_AND_SET.ALIGN UP0, UR4, UR4 ;  /* 0x00000004000475e3 */ /* 0x000e640008000800 */
[----:B-1----:R-:W-:Y:S01]  /*3630*/  MOV R4, UR4 ;  /* 0x0000000400047c02 */ /* 0x002fe20008000f00 */
[----:B------:R-:W-:Y:S05]  /*3640*/  BRA.U !UP0, `(.L_x_68) ;  /* 0xfffffffd08e87547 */ /* 0x000fea000b83ffff */
.L_x_67:
[-C--:B------:R-:W-:Y:S02]  /*3650*/  SHF.L.U32 R3, R3, R4.reuse, RZ ;  /* 0x0000000403037219 */ /* 0x080fe400000006ff */
[----:B------:R-:W-:Y:S01]  /*3660*/  SHF.L.U32 R0, R0, R4, RZ ;  /* 0x0000000400007219 */ /* 0x000fe200000006ff */
[----:B------:R-:W-:Y:S02]  /*3670*/  IMAD.SHL.U32 R4, R4, 0x20, RZ ;  /* 0x0000002004047824 */ /* 0x000fe400078e00ff */
[----:B------:R1:W-:Y:S04]  /*3680*/  ATOMS.OR RZ, [UR5+0x14], R3 ;  /* 0x00001403ffff798c */ /* 0x0003e8000b000005 */
[----:B------:R1:W-:Y:S04]  /*3690*/  ATOMS.OR RZ, [UR5+0x18], R0 ;  /* 0x00001800ffff798c */ /* 0x0003e8000b000005 */
[----:B------:R1:W-:Y:S01]  /*36a0*/  STS [UR6+0x1b0], R4 ;  /* 0x0001b004ff007988 */ /* 0x0003e20008000806 */
[----:B------:R-:W-:Y:S05]  /*36b0*/  BRA `(.L_x_66) ;  /* 0x0000000000107947 */ /* 0x000fea0003800000 */
.L_x_65:
[----:B------:R-:W-:Y:S02]  /*36c0*/  MOV R0, 0xffffffff ;  /* 0xffffffff00007802 */ /* 0x000fe40000000f00 */
[----:B------:R-:W-:-:S03]  /*36d0*/  MOV R4, 0x3700 ;  /* 0x0000370000047802 */ /* 0x000fc60000000f00 */
[----:B------:R1:W-:Y:S04]  /*36e0*/  STS [UR6+0x1b0], R0 ;  /* 0x0001b000ff007988 */ /* 0x0003e80008000806 */
[----:B-1---5:R-:W-:Y:S05]  /*36f0*/  CALL.REL.NOINC `($__internal_1_$__cuda_sm10x_tcgen05_guardrail_trap_phase_invalid_during_alloc) ;  /* 0x0000005000087944 */ /* 0x022fea0003c00000 */
.L_x_66:
[----:B------:R-:W-:Y:S05]  /*3700*/  WARPSYNC.ALL ;  /* 0x0000000000007948 */ /* 0x000fea0003800000 */
[----:B------:R-:W2:Y:S01]  /*3710*/  S2UR UR4, SR_CgaCtaId ;  /* 0x00000000000479c3 */ /* 0x000ea20000008800 */
[----:B------:R-:W-:Y:S01]  /*3720*/  UMOV UR26, 0x400 ;  /* 0x00000400001a7882 */ /* 0x000fe20000000000 */
[----:B------:R-:W-:-:S06]  /*3730*/  NOP ;  /* 0x0000000000007918 */ /* 0x000fcc0000000000 */
[----:B------:R-:W-:Y:S06]  /*3740*/  BAR.ARV 0x6, 0xa0 ;  /* 0x0182800000007b1d */ /* 0x000fec0000002000 */
[----:B------:R-:W3:Y:S01]  /*3750*/  LDCU UR5, c[0x0][0x38c] ;  /* 0x00007180ff0577ac */ /* 0x000ee20008000800 */
[----:B------:R-:W-:Y:S01]  /*3760*/  LOP3.LUT R2, R2, 0xffff, RZ, 0xc0, !PT ;  /* 0x0000ffff02027812 */ /* 0x000fe200078ec0ff */
[----:B------:R-:W-:Y:S01]  /*3770*/  IMAD.MOV.U32 R11, RZ, RZ, 0x1 ;  /* 0x00000001ff0b7424 */ /* 0x000fe200078e00ff */
[----:B------:R-:W-:Y:S01]  /*3780*/  CS2R R8, SRZ ;  /* 0x0000000000087805 */ /* 0x000fe2000001ff00 */
[----:B------:R-:W4:Y:S01]  /*3790*/  LDCU UR7, c[0x0][0x38c] ;  /* 0x00007180ff0777ac */ /* 0x000f220008000800 */
[----:B------:R-:W-:Y:S01]  /*37a0*/  R2UR UR27, R2 ;  /* 0x00000000021b72ca */ /* 0x000fe200000e0000 */
[----:B------:R-:W-:Y:S01]  /*37b0*/  IMAD.MOV.U32 R10, RZ, RZ, RZ ;  /* 0x000000ffff0a7224 */ /* 0x000fe200078e00ff */
[----:B------:R-:W-:Y:S01]  /*37c0*/  UMOV UR30, URZ ;  /* 0x000000ff001e7c82 */ /* 0x000fe20008000000 */
[----:B------:R-:W-:Y:S01]  /*37d0*/  UMOV UR24, URZ ;  /* 0x000000ff00187c82 */ /* 0x000fe20008000000 */
[----:B--2---:R-:W-:Y:S01]  /*37e0*/  ULEA UR26, UR4, UR26, 0x18 ;  /* 0x0000001a041a7291 */ /* 0x004fe2000f8ec0ff */
[----:B------:R-:W-:Y:S01]  /*37f0*/  UMOV UR38, 0x0 ;  /* 0x0000000000267882 */ /* 0x000fe20000000000 */
[----:B------:R-:W-:-:S02]  /*3800*/  UMOV UR39, 0x4100910 ;  /* 0x0410091000277882 */ /* 0x000fc40000000000 */
[----:B------:R-:W-:Y:S02]  /*3810*/  UIADD3 UR4, UPT, UPT, UR26, 0x6800, URZ ;  /* 0x000068001a047890 */ /* 0x000fe4000fffe0ff */
[----:B------:R-:W-:Y:S02]  /*3820*/  UIADD3 UR6, UPT, UPT, UR26, 0x1e800, URZ ;  /* 0x0001e8001a067890 */ /* 0x000fe4000fffe0ff */
[----:B---3--:R-:W-:Y:S01]  /*3830*/  UIADD3 UR5, UPT, UPT, UR5, 0x1f, URZ ;  /* 0x0000001f05057890 */ /* 0x008fe2000fffe0ff */
[----:B-1----:R-:W1:Y:S01]  /*3840*/  LDS R0, [UR26+0x1b0] ;  /* 0x0001b01aff007984 */ /* 0x002e620008000800 */
[----:B------:R-:W-:Y:S01]  /*3850*/  UMOV UR36, 0x0 ;  /* 0x0000000000247882 */ /* 0x000fe20000000000 */
[----:B------:R-:W-:Y:S01]  /*3860*/  UMOV UR37, 0x4100910 ;  /* 0x0410091000257882 */ /* 0x000fe20000000000 */
[----:B------:R-:W-:Y:S02]  /*3870*/  USHF.R.S32.HI UR40, URZ, 0x1f, UR5 ;  /* 0x0000001fff287899 */ /* 0x000fe40008011405 */
[----:B----4-:R-:W-:-:S02]  /*3880*/  UISETP.GE.AND UP4, UPT, UR7, 0x1, UPT ;  /* 0x000000010700788c */ /* 0x010fc4000bf86270 */
[----:B------:R-:W-:Y:S02]  /*3890*/  ULEA.HI UR40, UR40, UR5, URZ, 0x5 ;  /* 0x0000000528287291 */ /* 0x000fe4000f8f28ff */
[----:B------:R-:W-:Y:S02]  /*38a0*/  USHF.R.U32.HI UR5, URZ, 0x4, UR4 ;  /* 0x00000004ff057899 */ /* 0x000fe40008011604 */
[----:B------:R-:W-:Y:S02]  /*38b0*/  USHF.R.S32.HI UR40, URZ, 0x5, UR40 ;  /* 0x00000005ff287899 */ /* 0x000fe40008011428 */
[----:B------:R-:W-:Y:S02]  /*38c0*/  USHF.R.U32.HI UR4, URZ, 0x4, UR6 ;  /* 0x00000004ff047899 */ /* 0x000fe40008011606 */
[----:B------:R-:W-:Y:S02]  /*38d0*/  UISETP.LT.AND UP0, UPT, UR40, 0x1, UPT ;  /* 0x000000012800788c */ /* 0x000fe4000bf01270 */
[----:B------:R-:W-:-:S02]  /*38e0*/  ULOP3.LUT UR5, UR5, 0x3fff, URZ, 0xc0, !UPT ;  /* 0x00003fff05057892 */ /* 0x000fc4000f8ec0ff */
[----:B------:R-:W-:Y:S02]  /*38f0*/  ULOP3.LUT UR4, UR4, 0x3fff, URZ, 0xc0, !UPT ;  /* 0x00003fff04047892 */ /* 0x000fe4000f8ec0ff */
[----:B------:R-:W-:Y:S02]  /*3900*/  USEL UR41, UR40, 0x1, !UP0 ;  /* 0x0000000128297887 */ /* 0x000fe4000c000000 */
[----:B------:R-:W-:Y:S02]  /*3910*/  ULOP3.LUT UR28, UR5, 0x10000, URZ, 0xfc, !UPT ;  /* 0x00010000051c7892 */ /* 0x000fe4000f8efcff */
[----:B------:R-:W-:Y:S02]  /*3920*/  ULOP3.LUT UR29, UR4, 0x10000, URZ, 0xfc, !UPT ;  /* 0x00010000041d7892 */ /* 0x000fe4000f8efcff */
[----:B------:R-:W-:Y:S01]  /*3930*/  UIADD3 UR41, UPT, UPT, -UR41, URZ, URZ ;  /* 0x000000ff29297290 */ /* 0x000fe2000fffe1ff */
[----:B------:R-:W-:Y:S01]  /*3940*/  UMOV UR34, 0x0 ;  /* 0x0000000000227882 */ /* 0x000fe20000000000 */
[----:B------:R-:W-:Y:S01]  /*3950*/  UMOV UR35, 0x4100910 ;  /* 0x0410091000237882 */ /* 0x000fe20000000000 */
[----:B------:R-:W-:Y:S01]  /*3960*/  UMOV UR32, 0x0 ;  /* 0x0000000000207882 */ /* 0x000fe20000000000 */
[----:B------:R-:W-:Y:S01]  /*3970*/  UMOV UR33, 0x4100910 ;  /* 0x0410091000217882 */ /* 0x000fe20000000000 */
[----:B-1----:R-:W-:-:S15]  /*3980*/  R2UR UR42, R0 ;  /* 0x00000000002a72ca */ /* 0x002fde00000e0000 */
.L_x_75:
[----:B------:R-:W-:Y:S02]  /*3990*/  LEA R0, R10, UR26, 0x3 ;  /* 0x0000001a0a007c11 */ /* 0x000fe4000f8e18ff */
[----:B------:R-:W-:Y:S02]  /*39a0*/  SHF.L.U32 R2, R9, 0x1f, RZ ;  /* 0x0000001f09027819 */ /* 0x000fe400000006ff */
[----:B------:R-:W-:Y:S01]  /*39b0*/  PLOP3.LUT P0, PT, PT, PT, UP4, 0x80, 0x8 ;  /* 0x000000000008781c */ /* 0x000fe20003f0f048 */
[----:B------:R-:W-:Y:S01]  /*39c0*/  VIADD R3, R0, 0x110 ;  /* 0x0000011000037836 */ /* 0x000fe20000000000 */
[----:B-1----:R-:W1:Y:S02]  /*39d0*/  SYNCS.PHASECHK.TRANS64.TRYWAIT P1, [R0+URZ+0x100], R2 ;  /* 0x00010002000075a7 */ /* 0x002e6400080211ff */
[----:B-1-3--:R-:W-:Y:S09]  /*39e0*/  @!P1 BRA `(.L_x_69) ;  /* 0x0000004400c09947 */ /* 0x00aff20003800000 */
.L_x_162:
[----:B------:R-:W-:Y:S01]  /*39f0*/  LEA R4, R10, UR26, 0x4 ;  /* 0x0000001a0a047c11 */ /* 0x000fe2000f8e20ff */
[----:B------:R-:W-:Y:S01]  /*3a00*/  @UP4 ULEA UR4, UR24, UR26, 0x3 ;  /* 0x0000001a18044291 */ /* 0x000fe2000f8e18ff */
[----:B------:R-:W-:Y:S01]  /*3a10*/  PLOP3.LUT P2, PT, PT, PT, PT, 0x80, 0x8 ;  /* 0x000000000008781c */ /* 0x000fe20003f4f070 */
[----:B------:R-:W-:Y:S01]  /*3a20*/  ULEA UR31, UR30, UR26, 0x3 ;  /* 0x0000001a1e1f7291 */ /* 0x000fe2000f8e18ff */
[----:B------:R-:W-:Y:S02]  /*3a30*/  PRMT R3, RZ, 0x654, R3 ;  /* 0x00000654ff037816 */ /* 0x000fe40000000003 */
[----:B------:R-:W2:Y:S01]  /*3a40*/  LDS.128 R4, [R4+0x190] ;  /* 0x0001900004047984 */ /* 0x000ea20000000c00 */
[----:B-1----:R-:W-:Y:S02]  /*3a50*/  @P0 SHF.L.U32 R2, R8, 0x1f, RZ ;  /* 0x0000001f08020819 */ /* 0x002fe400000006ff */
[----:B------:R-:W-:Y:S01]  /*3a60*/  SHF.L.U32 R0, R11, 0x1f, RZ ;  /* 0x0000001f0b007819 */ /* 0x000fe200000006ff */
[----:B------:R-:W-:Y:S01]  /*3a70*/  @!PT LDS RZ, [RZ] ;  /* 0x00000000fffff984 */ /* 0x000fe20000000800 */
[----:B------:R-:W-:Y:S01]  /*3a80*/  @!PT LDS RZ, [RZ] ;  /* 0x00000000fffff984 */ /* 0x000fe20000000800 */
[----:B------:R-:W-:Y:S01]  /*3a90*/  @!PT LDS RZ, [RZ] ;  /* 0x00000000fffff984 */ /* 0x000fe20000000800 */
[----:B------:R-:W-:Y:S01]  /*3aa0*/  @!PT LDS RZ, [RZ] ;  /* 0x00000000fffff984 */ /* 0x000fe20000000800 */
[----:B------:R1:W-:Y:S06]  /*3ab0*/  MEMBAR.ALL.CTA ;  /* 0x0000000000007992 */ /* 0x0003ec0000008000 */
[----:B-1----:R-:W1:Y:S02]  /*3ac0*/  FENCE.VIEW.ASYNC.S ;  /* 0x00000000000073c6 */ /* 0x002e640000000000 */
[----:B-1----:R1:W-:Y:S01]  /*3ad0*/  SYNCS.ARRIVE.TRANS64.RED.A1T0 RZ, [R3+URZ], RZ ;  /* 0x000000ff03ff79a7 */ /* 0x0023e200081004ff */
[----:B------:R1:W3:Y:S01]  /*3ae0*/  @P0 SYNCS.PHASECHK.TRANS64.TRYWAIT P2, [UR4], R2 ;  /* 0x00000002ff0005a7 */ /* 0x0002e20008041104 */
[----:B------:R-:W-:Y:S01]  /*3af0*/  ULEA.HI UR4, UR30, UR30, URZ, 0x1 ;  /* 0x0000001e1e047291 */ /* 0x000fe2000f8f08ff */
[----:B--2---:R-:W-:-:S03]  /*3b00*/  LOP3.LUT P1, RZ, R6, 0x1, RZ, 0xc0, !PT ;  /* 0x0000000106ff7812 */ /* 0x004fc6000782c0ff */
[----:B------:R-:W-:Y:S02]  /*3b10*/  USHF.L.U32 UR11, UR4, 0x5, URZ ;  /* 0x00000005040b7899 */ /* 0x000fe400080006ff */
[----:B------:R-:W-:Y:S02]  /*3b20*/  ULOP3.LUT UR4, UR4, 0xffe, URZ, 0xc0, !UPT ;  /* 0x00000ffe04047892 */ /* 0x000fe4000f8ec0ff */
[----:B------:R-:W-:Y:S02]  /*3b30*/  ULOP3.LUT UR11, UR11, 0xffffffc0, URZ, 0xc0, !UPT ;  /* 0xffffffc00b0b7892 */ /* 0x000fe4000f8ec0ff */
[----:B------:R-:W-:Y:S02]  /*3b40*/  UIADD3 UR4, UPT, UPT, -UR4, UR30, URZ ;  /* 0x0000001e04047290 */ /* 0x000fe4000fffe1ff */
[----:B------:R-:W-:Y:S01]  /*3b50*/  UIADD3 UR11, UPT, UPT, UR42, UR11, URZ ;  /* 0x0000000b2a0b7290 */ /* 0x000fe2000fffe0ff */
[----:B------:R-:W2:Y:S03]  /*3b60*/  SYNCS.PHASECHK.TRANS64.TRYWAIT P0, [UR31+0x140], R0 ;  /* 0x00014000ff0075a7 */ /* 0x000ea6000800111f */
[----:B------:R-:W-:Y:S01]  /*3b70*/  ULEA UR11, UR4, UR11, 0x14 ;  /* 0x0000000b040b7291 */ /* 0x000fe2000f8ea0ff */
[----:B-123--:R-:W-:Y:S11]  /*3b80*/  @!P0 BRA `(.L_x_70) ;  /* 0x00000044006c8947 */ /* 0x00eff60003800000 */
.L_x_164:
[----:B------:R-:W-:Y:S01]  /*3b90*/  IADD3 R10, PT, PT, R10, 0x1, RZ ;  /* 0x000000010a0a7810 */ /* 0x000fe20007ffe0ff */
[----:B------:R-:W-:Y:S06]  /*3ba0*/  BRA.U !UP4, `(.L_x_71) ;  /* 0x000000010cc07547 */ /* 0x000fec000b800000 */
[----:B------:R-:W-:Y:S01]  /*3bb0*/  UPLOP3.LUT UP2, UPT, UPT, UPT, UPT, 0x40, 0x4 ;  /* 0x000000000004789c */ /* 0x000fe20003f4e870 */
[----:B------:R-:W-:Y:S01]  /*3bc0*/  UMOV UR23, UR41 ;  /* 0x0000002900177c82 */ /* 0x000fe20008000000 */
[----:B------:R-:W-:Y:S01]  /*3bd0*/  UMOV UR22, UR40 ;  /* 0x0000002800167c82 */ /* 0x000fe20008000000 */
[----:B------:R-:W-:-:S08]  /*3be0*/  UMOV UR10, UR24 ;  /* 0x00000018000a7c82 */ /* 0x000fd00008000000 */
.L_x_74:
[----:B------:R-:W-:Y:S02]  /*3bf0*/  UIADD3 UR23, UPT, UPT, UR23, 0x1, URZ ;  /* 0x0000000117177890 */ /* 0x000fe4000fffe0ff */
[----:B--2---:R-:W-:Y:S02]  /*3c00*/  ULEA UR5, UR10, UR26, 0x3 ;  /* 0x0000001a0a057291 */ /* 0x004fe4000f8e18ff */
[----:B------:R-:W-:Y:S01]  /*3c10*/  UISETP.NE.AND UP3, UPT, UR23, URZ, UPT ;  /* 0x000000ff1700728c */ /* 0x000fe2000bf65270 */
[----:B---3--:R-:W-:Y:S10]  /*3c20*/  @P2 BRA `(.L_x_72) ;  /* 0x00000000000c2947 */ /* 0x008ff40003800000 */
[----:B-1----:R-:W-:Y:S04]  /*3c30*/  SHF.L.U32 R2, R8, 0x1f, RZ ;  /* 0x0000001f08027819 */ /* 0x002fe800000006ff */
[----:B------:R-:W1:Y:S02]  /*3c40*/  SYNCS.PHASECHK.TRANS64.TRYWAIT P0, [UR5], R2 ;  /* 0x00000002ff0075a7 */ /* 0x000e640008001105 */
[----:B-1----:R-:W-:Y:S05]  /*3c50*/  @!P0 BRA `(.L_x_73) ;  /* 0x0000004400508947 */ /* 0x002fea0003800000 */
.L_x_72:
[----:B------:R-:W-:Y:S01]  /*3c60*/  UISETP.NE.AND UP0, UPT, UR22, 0x1, UPT ;  /* 0x000000011600788c */ /* 0x000fe2000bf05270 */
[----:B------:R-:W-:Y:S01]  /*3c70*/  PLOP3.LUT P2, PT, PT, PT, PT, 0x80, 0x8 ;  /* 0x000000000008781c */ /* 0x000fe20003f4f070 */
[----:B------:R-:W-:Y:S02]  /*3c80*/  UIADD3 UR4, UPT, UPT, UR10, 0x1, URZ ;  /* 0x000000010a047890 */ /* 0x000fe4000fffe0ff */
[----:B------:R-:W-:Y:S02]  /*3c90*/  UIADD3 UR25, UPT, UPT, UR5, 0x60, URZ ;  /* 0x0000006005197890 */ /* 0x000fe4000fffe0ff */
[----:B------:R-:W-:Y:S01]  /*3ca0*/  UISETP.NE.AND UP1, UPT, UR4, 0xc, UPT ;  /* 0x0000000c0400788c */ /* 0x000fe2000bf25270 */
[----:B------:R-:W-:Y:S01]  /*3cb0*/  PLOP3.LUT P0, PT, PT, PT, UP0, 0x80, 0x8 ;  /* 0x000000000008781c */ /* 0x000fe20003f0f008 */
[----:B------:R-:W-:Y:S02]  /*3cc0*/  UIADD3 UR22, UPT, UPT, UR22, -0x1, URZ ;  /* 0xffffffff16167890 */ /* 0x000fe4000fffe0ff */
[----:B------:R-:W-:Y:S02]  /*3cd0*/  USEL UR6, URZ, 0x1, UP1 ;  /* 0x00000001ff067887 */ /* 0x000fe40008800000 */
[----:B------:R-:W-:Y:S01]  /*3ce0*/  USEL UR24, UR4, URZ, UP1 ;  /* 0x000000ff04187287 */ /* 0x000fe20008800000 */
[----:B------:R-:W-:Y:S01]  /*3cf0*/  UMOV UR7, 0x40004040 ;  /* 0x4000404000077882 */ /* 0x000fe20000000000 */
[----:B------:R-:W-:Y:S02]  /*3d00*/  UMOV UR5, 0x40004040 ;  /* 0x4000404000057882 */ /* 0x000fe40000000000 */
[----:B------:R-:W-:Y:S01]  /*3d10*/  @UP0 ULEA UR4, UR24, UR26, 0x3 ;  /* 0x0000001a18040291 */ /* 0x000fe2000f8e18ff */
[----:B------:R-:W-:Y:S01]  /*3d20*/  LOP3.LUT R8, R8, UR6, RZ, 0x3c, !PT ;  /* 0x0000000608087c12 */ /* 0x000fe2000f8e3cff */
[----:B------:R-:W-:Y:S01]  /*3d30*/  ULEA UR6, UR10, UR29, 0x9 ;  /* 0x0000001d0a067291 */ /* 0x000fe2000f8e48ff */
[----:B------:R-:W-:Y:S02]  /*3d40*/  UMOV UR21, 0x40004040 ;  /* 0x4000404000157882 */ /* 0x000fe40000000000 */
[----:B-1----:R-:W-:Y:S01]  /*3d50*/  @P0 SHF.L.U32 R0, R8, 0x1f, RZ ;  /* 0x0000001f08000819 */ /* 0x002fe200000006ff */
[----:B------:R-:W-:Y:S02]  /*3d60*/  UIADD3 UR20, UPT, UPT, UR6, 0x2, URZ ;  /* 0x0000000206147890 */ /* 0x000fe4000fffe0ff */
[----:B------:R-:W-:Y:S01]  /*3d70*/  UIADD3 UR16, UPT, UPT, UR6, 0x4, URZ ;  /* 0x0000000406107890 */ /* 0x000fe2000fffe0ff */
[----:B------:R2:W3:Y:S01]  /*3d80*/  @P0 SYNCS.PHASECHK.TRANS64.TRYWAIT P2, [UR4], R0 ;  /* 0x00000000ff0005a7 */ /* 0x0004e20008041104 */
[----:B------:R-:W-:Y:S02]  /*3d90*/  ULEA UR4, UR10, UR28, 0x9 ;  /* 0x0000001c0a047291 */ /* 0x000fe4000f8e48ff */
[----:B------:R-:W-:Y:S02]  /*3da0*/  UIADD3 UR12, UPT, UPT, UR6, 0x6, URZ ;  /* 0x00000006060c7890 */ /* 0x000fe4000fffe0ff */
[----:B------:R-:W-:Y:S02]  /*3db0*/  UIADD3 UR18, UPT, UPT, UR4, 0x2, URZ ;  /* 0x0000000204127890 */ /* 0x000fe4000fffe0ff */
[----:B------:R-:W-:Y:S02]  /*3dc0*/  UIADD3 UR14, UPT, UPT, UR4, 0x4, URZ ;  /* 0x00000004040e7890 */ /* 0x000fe4000fffe0ff */
[----:B------:R-:W-:Y:S01]  /*3dd0*/  UIADD3 UR8, UPT, UPT, UR4, 0x6, URZ ;  /* 0x0000000604087890 */ /* 0x000fe2000fffe0ff */
[----:B------:R2:W-:Y:S01]  /*3de0*/  UTCHMMA gdesc[UR4], gdesc[UR6], tmem[UR11], tmem[UR38], idesc[UR39], UP2 ;  /* 0x00ff2606040075ea */ /* 0x0005e2000900000b */
[----:B------:R-:W-:Y:S01]  /*3df0*/  UPLOP3.LUT UP2, UPT, UPT, UPT, UPT, 0x80, 0x8 ;  /* 0x000000000008789c */ /* 0x000fe20003f4f070 */
[----:B------:R-:W-:Y:S01]  /*3e00*/  UMOV UR19, 0x40004040 ;  /* 0x4000404000137882 */ /* 0x000fe20000000000 */
[----:B------:R-:W-:Y:S01]  /*3e10*/  UMOV UR17, 0x40004040 ;  /* 0x4000404000117882 */ /* 0x000fe20000000000 */
[----:B------:R2:W-:Y:S01]  /*3e20*/  UTCHMMA gdesc[UR18], gdesc[UR20], tmem[UR11], tmem[UR36], idesc[UR37], UPT ;  /* 0x00ff2414120075ea */ /* 0x0005e2000b80000b */
[----:B------:R-:W-:Y:S01]  /*3e30*/  UMOV UR15, 0x40004040 ;  /* 0x40004040000f7882 */ /* 0x000fe20000000000 */
[----:B------:R-:W-:Y:S01]  /*3e40*/  UMOV UR13, 0x40004040 ;  /* 0x40004040000d7882 */ /* 0x000fe20000000000 */
[----:B------:R-:W-:Y:S01]  /*3e50*/  UMOV UR9, 0x40004040 ;  /* 0x4000404000097882 */ /* 0x000fe20000000000 */
[----:B------:R2:W-:Y:S01]  /*3e60*/  UTCHMMA gdesc[UR14], gdesc[UR16], tmem[UR11], tmem[UR34], idesc[UR35], UPT ;  /* 0x00ff22100e0075ea */ /* 0x0005e2000b80000b */
[----:B------:R2:W-:Y:S01]  /*3e70*/  UTCHMMA gdesc[UR8], gdesc[UR12], tmem[UR11], tmem[UR32], idesc[UR33], UPT ;  /* 0x00ff200c080075ea */ /* 0x0005e2000b80000b */
[----:B------:R2:W-:Y:S01]  /*3e80*/  UTCBAR.MULTICAST [UR25], URZ, UR27 ;  /* 0x000000ff190073e9 */ /* 0x0005e2000800081b */
[----:B------:R-:W-:Y:S01]  /*3e90*/  UMOV UR10, UR24 ;  /* 0x00000018000a7c82 */ /* 0x000fe20008000000 */
[----:B------:R-:W-:Y:S05]  /*3ea0*/  BRA.U UP3, `(.L_x_74) ;  /* 0xfffffffd03507547 */ /* 0x000fea000b83ffff */
.L_x_71:
[----:B--2---:R-:W-:Y:S01]  /*3eb0*/  UIADD3 UR4, UPT, UPT, UR30, 0x1, URZ ;  /* 0x000000011e047890 */ /* 0x004fe2000fffe0ff */
[C---:B------:R-:W-:Y:S01]  /*3ec0*/  ISETP.NE.AND P0, PT, R10.reuse, 0x2, PT ;  /* 0x000000020a00780c */ /* 0x040fe20003f05270 */
[----:B------:R-:W-:Y:S02]  /*3ed0*/  UIADD3 UR5, UPT, UPT, UR31, 0x120, URZ ;  /* 0x000001201f057890 */ /* 0x000fe4000fffe0ff */
[----:B------:R-:W-:Y:S01]  /*3ee0*/  UISETP.NE.AND UP0, UPT, UR4, 0x4, UPT ;  /* 0x000000040400788c */ /* 0x000fe2000bf05270 */
[----:B-1----:R-:W-:Y:S02]  /*3ef0*/  SEL R0, RZ, 0x1, P0 ;  /* 0x00000001ff007807 */ /* 0x002fe40000000000 */
[----:B------:R-:W-:Y:S01]  /*3f00*/  SEL R10, R10, RZ, P0 ;  /* 0x000000ff0a0a7207 */ /* 0x000fe20000000000 */
[----:B------:R-:W-:Y:S01]  /*3f10*/  USEL UR6, URZ, 0x1, UP0 ;  /* 0x00000001ff067887 */ /* 0x000fe20008000000 */
[----:B------:R-:W-:Y:S01]  /*3f20*/  LOP3.LUT R9, R9, R0, RZ, 0x3c, !PT ;  /* 0x0000000009097212 */ /* 0x000fe200078e3cff */
[----:B------:R-:W-:Y:S01]  /*3f30*/  USEL UR30, UR4, URZ, UP0 ;  /* 0x000000ff041e7287 */ /* 0x000fe20008000000 */
[----:B------:R1:W-:Y:S03]  /*3f40*/  UTCBAR [UR5], URZ ;  /* 0x000000ff050073e9 */ /* 0x0003e600080000ff */
[----:B------:R-:W-:Y:S01]  /*3f50*/  LOP3.LUT R11, R11, UR6, RZ, 0x3c, !PT ;  /* 0x000000060b0b7c12 */ /* 0x000fe2000f8e3cff */
[----:B------:R-:W-:Y:S07]  /*3f60*/  @P1 BRA `(.L_x_75) ;  /* 0xfffffff800881947 */ /* 0x000fee000383ffff */
[----:B------:R-:W2:Y:S01]  /*3f70*/  S2UR UR8, SR_CgaCtaId ;  /* 0x00000000000879c3 */ /* 0x000ea20000008800 */
[----:B------:R-:W-:Y:S01]  /*3f80*/  ELECT P0, URZ, PT ;  /* 0x0000000000ff782f */ /* 0x000fe20003800000 */
[----:B------:R-:W-:Y:S01]  /*3f90*/  IMAD.MOV.U32 R0, RZ, RZ, 0x1 ;  /* 0x00000001ff007424 */ /* 0x000fe200078e00ff */
[----:B------:R-:W-:Y:S01]  /*3fa0*/  UIADD3 UR26, UPT, UPT, UR26, 0x140, URZ ;  /* 0x000001401a1a7890 */ /* 0x000fe2000fffe0ff */
[----:B------:R-:W-:Y:S01]  /*3fb0*/  SHF.L.U32 R2, R11, 0x1f, RZ ;  /* 0x0000001f0b027819 */ /* 0x000fe200000006ff */
[----:B------:R-:W-:-:S03]  /*3fc0*/  UMOV UR4, 0x40 ;  /* 0x0000004000047882 */ /* 0x000fc60000000000 */
[----:B------:R-:W-:Y:S01]  /*3fd0*/  UVIRTCOUNT.DEALLOC.SMPOOL 0x80 ;  /* 0x000000800000784c */ /* 0x000fe20000000000 */
[----:B--2---:R-:W-:Y:S02]  /*3fe0*/  ULEA UR8, UR8, UR4, 0x18 ;  /* 0x0000000408087291 */ /* 0x004fe4000f8ec0ff */
[----:B------:R-:W-:-:S07]  /*3ff0*/  ULEA UR4, UR30, UR26, 0x3 ;  /* 0x0000001a1e047291 */ /* 0x000fce000f8e18ff */
[----:B------:R2:W-:Y:S02]  /*4000*/  @P0 STS.U8 [UR8+0x1c], R0 ;  /* 0x00001c00ff000988 */ /* 0x0005e40008000008 */
[----:B------:R-:W4:Y:S02]  /*4010*/  SYNCS.PHASECHK.TRANS64.TRYWAIT P0, [UR4], R2 ;  /* 0x00000002ff0075a7 */ /* 0x000f240008001104 */
[----:B--2-4-:R-:W-:Y:S05]  /*4020*/  @!P0 BRA `(.L_x_76) ;  /* 0x0000004000748947 */ /* 0x014fea0003800000 */
.L_x_167:
[----:B------:R-:W-:-:S04]  /*4030*/  UIADD3 UR4, UPT, UPT, UR30, 0x1, URZ ;  /* 0x000000011e047890 */ /* 0x000fc8000fffe0ff */
[----:B------:R-:W-:-:S04]  /*4040*/  UISETP.NE.AND UP0, UPT, UR4, 0x4, UPT ;  /* 0x000000040400788c */ /* 0x000fc8000bf05270 */
[----:B------:R-:W-:Y:S02]  /*4050*/  USEL UR6, URZ, 0x1, UP0 ;  /* 0x00000001ff067887 */ /* 0x000fe40008000000 */
[----:B------:R-:W-:-:S04]  /*4060*/  USEL UR4, UR4, URZ, UP0 ;  /* 0x000000ff04047287 */ /* 0x000fc80008000000 */
[----:B-1----:R-:W-:Y:S01]  /*4070*/  ULEA UR5, UR4, UR26, 0x3 ;  /* 0x0000001a04057291 */ /* 0x002fe2000f8e18ff */
[----:B--2---:R-:W-:-:S04]  /*4080*/  LOP3.LUT R2, R11, UR6, RZ, 0x3c, !PT ;  /* 0x000000060b027c12 */ /* 0x004fc8000f8e3cff */
[----:B------:R-:W-:-:S04]  /*4090*/  SHF.L.U32 R3, R2, 0x1f, RZ ;  /* 0x0000001f02037819 */ /* 0x000fc800000006ff */
[----:B------:R-:W1:Y:S02]  /*40a0*/  SYNCS.PHASECHK.TRANS64.TRYWAIT P0, [UR5], R3 ;  /* 0x00000003ff0075a7 */ /* 0x000e640008001105 */
[----:B-1----:R-:W-:Y:S05]  /*40b0*/  @!P0 BRA `(.L_x_77) ;  /* 0x0000004000688947 */ /* 0x002fea0003800000 */
.L_x_169:
        /* <DEDUP_REMOVED lines=9> */
.L_x_171:
[----:B------:R-:W-:-:S04]  /*4150*/  UIADD3 UR4, UPT, UPT, UR4, 0x1, URZ ;  /* 0x0000000104047890 */ /* 0x000fc8000fffe0ff */
[----:B------:R-:W-:-:S04]  /*4160*/  UISETP.NE.AND UP0, UPT, UR4, 0x4, UPT ;  /* 0x000000040400788c */ /* 0x000fc8000bf05270 */
[----:B------:R-:W-:Y:S02]  /*4170*/  USEL UR5, URZ, 0x1, UP0 ;  /* 0x00000001ff057887 */ /* 0x000fe40008000000 */
[----:B------:R-:W-:-:S04]  /*4180*/  USEL UR4, UR4, URZ, UP0 ;  /* 0x000000ff04047287 */ /* 0x000fc80008000000 */
[----:B------:R-:W-:Y:S01]  /*4190*/  ULEA UR4, UR4, UR26, 0x3 ;  /* 0x0000001a04047291 */ /* 0x000fe2000f8e18ff */
[----:B------:R-:W-:-:S04]  /*41a0*/  LOP3.LUT R2, R2, UR5, RZ, 0x3c, !PT ;  /* 0x0000000502027c12 */ /* 0x000fc8000f8e3cff */
[----:B------:R-:W-:-:S04]  /*41b0*/  SHF.L.U32 R2, R2, 0x1f, RZ ;  /* 0x0000001f02027819 */ /* 0x000fc800000006ff */
[----:B------:R-:W2:Y:S02]  /*41c0*/  SYNCS.PHASECHK.TRANS64.TRYWAIT P0, [UR4], R2 ;  /* 0x00000002ff0075a7 */ /* 0x000ea40008001104 */
[----:B--2---:R-:W-:Y:S05]  /*41d0*/  @!P0 BRA `(.L_x_79) ;  /* 0x0000004000508947 */ /* 0x004fea0003800000 */
.L_x_173:
[----:B------:R-:W-:Y:S01]  /*41e0*/  NOP ;  /* 0x0000000000007918 */ /* 0x000fe20000000000 */
[----:B-1----:R-:W1:Y:S01]  /*41f0*/  LDS R0, [UR8+0x14] ;  /* 0x00001408ff007984 */ /* 0x002e620008000800 */
[----:B------:R-:W-:Y:S01]  /*4200*/  ULOP3.LUT UR4, UR42, 0xffff, URZ, 0xc0, !UPT ;  /* 0x0000ffff2a047892 */ /* 0x000fe2000f8ec0ff */
[----:B------:R-:W-:Y:S01]  /*4210*/  UMOV UR5, 0xffff ;  /* 0x0000ffff00057882 */ /* 0x000fe20000000000 */
[----:B------:R-:W-:Y:S02]  /*4220*/  UMOV UR6, 0x1 ;  /* 0x0000000100067882 */ /* 0x000fe40000000000 */
[----:B------:R-:W-:-:S04]  /*4230*/  USHF.R.U32.HI UR4, URZ, 0x5, UR4 ;  /* 0x00000005ff047899 */ /* 0x000fc80008011604 */
[----:B------:R-:W-:Y:S02]  /*4240*/  USHF.L.U32 UR5, UR5, UR4, URZ ;  /* 0x0000000405057299 */ /* 0x000fe400080006ff */
[----:B------:R-:W-:-:S04]  /*4250*/  USHF.L.U32 UR4, UR6, UR4, URZ ;  /* 0x0000000406047299 */ /* 0x000fc800080006ff */
[----:B-1----:R-:W-:-:S04]  /*4260*/  LOP3.LUT R0, R0, UR5, RZ, 0xc0, !PT ;  /* 0x0000000500007c12 */ /* 0x002fc8000f8ec0ff */
[----:B------:R-:W-:-:S13]  /*4270*/  ISETP.NE.AND P0, PT, R0, UR5, PT ;  /* 0x0000000500007c0c */ /* 0x000fda000bf05270 */
[----:B------:R-:W-:Y:S05]  /*4280*/  @P0 BRA `(.L_x_80) ;  /* 0x0000000000580947 */ /* 0x000fea0003800000 */
[----:B------:R-:W1:Y:S02]  /*4290*/  LDS R0, [UR8+0x18] ;  /* 0x00001808ff007984 */ /* 0x000e640008000800 */
[----:B-1----:R-:W-:-:S04]  /*42a0*/  LOP3.LUT R0, R0, UR4, RZ, 0xc0, !PT ;  /* 0x0000000400007c12 */ /* 0x002fc8000f8ec0ff */
[----:B------:R-:W-:-:S13]  /*42b0*/  ISETP.NE.AND P0, PT, R0, UR4, PT ;  /* 0x0000000400007c0c */ /* 0x000fda000bf05270 */
[----:B------:R-:W-:Y:S05]  /*42c0*/  @P0 BRA `(.L_x_81) ;  /* 0x00000000003c0947 */ /* 0x000fea0003800000 */
[----:B------:R-:W1:Y:S01]  /*42d0*/  S2R R2, SR_LANEID ;  /* 0x0000000000027919 */ /* 0x000e620000000000 */
[----:B------:R-:W-:-:S06]  /*42e0*/  ULOP3.LUT UR5, URZ, UR5, URZ, 0x33, !UPT ;  /* 0x00000005ff057292 */ /* 0x000fcc000f8e33ff */
[----:B------:R-:W-:-:S04]  /*42f0*/  IMAD.U32 R0, RZ, RZ, UR5 ;  /* 0x00000005ff007e24 */ /* 0x000fc8000f8e00ff */
[----:B------:R2:W4:Y:S02]  /*4300*/  REDUX UR7, R0 ;  /* 0x00000000000773c4 */ /* 0x0005240000000000 */
[----:B------:R1:W-:Y:S01]  /*4310*/  UTCATOMSWS.AND URZ, UR5 ;  /* 0x0000000500ff79e3 */ /* 0x0003e20008000000 */
[----:B--2---:R-:W-:Y:S01]  /*4320*/  LOP3.LUT R0, RZ, UR4, RZ, 0x33, !PT ;  /* 0x00000004ff007c12 */ /* 0x004fe2000f8e33ff */
[----:B------:R-:W-:Y:S02]  /*4330*/  VOTEU.ANY UR4, UPT, PT ;  /* 0x0000000000047886 */ /* 0x000fe400038e0100 */
[----:B------:R-:W-:Y:S02]  /*4340*/  UFLO.U32 UR4, UR4 ;  /* 0x00000004000472bd */ /* 0x000fe400080e0000 */
[----:B------:R-:W2:Y:S04]  /*4350*/  REDUX UR6, R0 ;  /* 0x00000000000673c4 */ /* 0x000ea80000000000 */
[----:B-1----:R-:W-:-:S02]  /*4360*/  ISETP.EQ.U32.AND P0, PT, R2, UR4, PT ;  /* 0x0000000402007c0c */ /* 0x002fc4000bf02070 */
[----:B----4-:R-:W-:-:S11]  /*4370*/  MOV R2, UR7 ;  /* 0x0000000700027c02 */ /* 0x010fd60008000f00 */
[----:B------:R1:W-:Y:S01]  /*4380*/  @P0 ATOMS.AND RZ, [UR8+0x14], R2 ;  /* 0x00001402ffff098c */ /* 0x0003e2000a800008 */
[----:B--2---:R-:W-:-:S05]  /*4390*/  IMAD.U32 R0, RZ, RZ, UR6 ;  /* 0x00000006ff007e24 */ /* 0x004fca000f8e00ff */
[----:B------:R1:W-:Y:S01]  /*43a0*/  @P0 ATOMS.AND RZ, [UR8+0x18], R0 ;  /* 0x00001800ffff098c */ /* 0x0003e2000a800008 */
[----:B------:R-:W-:Y:S05]  /*43b0*/  BRA `(.L_x_82) ;  /* 0x0000000000147947 */ /* 0x000fea0003800000 */
.L_x_81:
[----:B------:R-:W-:Y:S02]  /*43c0*/  MOV R2, 0x43e0 ;  /* 0x000043e000027802 */ /* 0x000fe40000000f00 */
[----:B---3-5:R-:W-:Y:S05]  /*43d0*/  CALL.REL.NOINC `($__internal_0_$__cuda_sm10x_tcgen05_guardrail_trap_col_being_dealloced_not_returned_by_alloc) ;  /* 0x0000004000c47944 */ /* 0x028fea0003c00000 */
[----:B------:R-:W-:Y:S05]  /*43e0*/  BRA `(.L_x_82) ;  /* 0x0000000000087947 */ /* 0x000fea0003800000 */
.L_x_80:
[----:B------:R-:W-:Y:S02]  /*43f0*/  MOV R2, 0x4410 ;  /* 0x0000441000027802 */ /* 0x000fe40000000f00 */
[----:B---3-5:R-:W-:Y:S05]  /*4400*/  CALL.REL.NOINC `($__internal_2_$__cuda_sm10x_tcgen05_guardrail_trap_unallocated_columns_being_dealloced) ;  /* 0x0000004000d07944 */ /* 0x028fea0003c00000 */
.L_x_82:
[----:B------:R-:W-:Y:S01]  /*4410*/  NOP ;  /* 0x0000000000007918 */ /* 0x000fe20000000000 */
[----:B------:R-:W-:Y:S05]  /*4420*/  EXIT ;  /* 0x000000000000794d */ /* 0x000fea0003800000 */
.L_x_64:
[----:B------:R-:W-:-:S09]  /*4430*/  UISETP.NE.OR UP0, UPT, UR22, 0x3, !UP3 ;  /* 0x000000031600788c */ /* 0x000fd2000df05670 */
[----:B------:R-:W-:Y:S05]  /*4440*/  BRA.U UP0, `(.L_x_83) ;  /* 0x0000000d00f07547 */ /* 0x000fea000b800000 */
[----:B------:R-:W1:Y:S01]  /*4450*/  LDCU UR28, c[0x0][0x370] ;  /* 0x00006e00ff1c77ac */ /* 0x000e620008000800 */
[----:B------:R-:W2:Y:S01]  /*4460*/  LDC.64 R16, c[0x0][0x348] ;  /* 0x0000d200ff107b82 */ /* 0x000ea20000000a00 */
[----:B------:R-:W-:Y:S02]  /*4470*/  HFMA2 R13, -RZ, RZ, 0, 0 ;  /* 0x00000000ff0d7431 */ /* 0x000fe400000001ff */
[----:B------:R-:W-:Y:S01]  /*4480*/  IMAD.MOV.U32 R15, RZ, RZ, 0x1 ;  /* 0x00000001ff0f7424 */ /* 0x000fe200078e00ff */
[----:B------:R-:W1:Y:S01]  /*4490*/  LDCU.128 UR32, c[0x0][0xb10] ;  /* 0x00016200ff2077ac */ /* 0x000e620008000c00 */
[----:B------:R-:W-:Y:S01]  /*44a0*/  IMAD.MOV.U32 R14, RZ, RZ, RZ ;  /* 0x000000ffff0e7224 */ /* 0x000fe200078e00ff */
[----:B------:R-:W-:Y:S01]  /*44b0*/  MOV R7, 0x2000 ;  /* 0x0000200000077802 */ /* 0x000fe20000000f00 */
[----:B------:R-:W3:Y:S01]  /*44c0*/  LDCU UR27, c[0x0][0x374] ;  /* 0x00006e80ff1b77ac */ /* 0x000ee20008000800 */
[----:B------:R-:W4:Y:S01]  /*44d0*/  LDC.64 R2, c[0x0][0x888] ;  /* 0x00022200ff027b82 */ /* 0x000f220000000a00 */
[----:B------:R-:W3:Y:S01]  /*44e0*/  LDCU UR15, c[0x0][0xb0c] ;  /* 0x00016180ff0f77ac */ /* 0x000ee20008000800 */
[----:B------:R-:W3:Y:S06]  /*44f0*/  LDCU UR38, c[0x0][0xb20] ;  /* 0x00016400ff2677ac */ /* 0x000eec0008000800 */
[----:B------:R-:W2:Y:S01]  /*4500*/  LDC.64 R4, c[0x0][0x890] ;  /* 0x00022400ff047b82 */ /* 0x000ea20000000a00 */
[----:B------:R-:W3:Y:S01]  /*4510*/  LDCU UR4, c[0x0][0xb30] ;  /* 0x00016600ff0477ac */ /* 0x000ee20008000800 */
[----:B-1----:R-:W-:-:S02]  /*4520*/  UIMAD.WIDE.U32 UR6, UR28, UR32, URZ ;  /* 0x000000201c0672a5 */ /* 0x002fc4000f8e00ff */
[----:B---3--:R-:W-:Y:S01]  /*4530*/  UIMAD.WIDE.U32 UR8, UR27, UR35, URZ ;  /* 0x000000231b0872a5 */ /* 0x008fe2000f8e00ff */
[----:B------:R-:W-:Y:S01]  /*4540*/  UMOV UR24, 0x400 ;  /* 0x0000040000187882 */ /* 0x000fe20000000000 */
[----:B------:R-:W-:-:S03]  /*4550*/  UPLOP3.LUT UP3, UPT, UPT, UPT, UPT, 0x40, 0x4 ;  /* 0x000000000004789c */ /* 0x000fc60003f6e870 */
[----:B------:R-:W-:Y:S01]  /*4560*/  UMOV UR6, UR7 ;  /* 0x0000000700067c82 */ /* 0x000fe20008000000 */
[----:B------:R-:W-:Y:S01]  /*4570*/  UISETP.GE.AND UP0, UPT, UR40, 0x1, UPT ;  /* 0x000000012800788c */ /* 0x000fe2000bf06270 */
[----:B------:R-:W-:Y:S01]  /*4580*/  UMOV UR29, UR9 ;  /* 0x00000009001d7c82 */ /* 0x000fe20008000000 */
[----:B------:R-:W-:Y:S01]  /*4590*/  UISETP.NE.AND UP4, UPT, UR40, 0x1, UPT ;  /* 0x000000012800788c */ /* 0x000fe2000bf85270 */
[----:B------:R-:W1:Y:S01]  /*45a0*/  LDCU.64 UR16, c[0x0][0xb28] ;  /* 0x00016500ff1077ac */ /* 0x000e620008000a00 */
[----:B------:R-:W-:Y:S02]  /*45b0*/  ULEA UR24, UR54, UR24, 0x18 ;  /* 0x0000001836187291 */ /* 0x000fe4000f8ec0ff */
[----:B------:R-:W-:Y:S02]  /*45c0*/  UISETP.NE.AND UP6, UPT, UR15, 0x1, UPT ;  /* 0x000000010f00788c */ /* 0x000fe4000bfc5270 */
[----:B------:R-:W-:Y:S02]  /*45d0*/  UISETP.NE.AND UP5, UPT, UR34, 0x1, UPT ;  /* 0x000000012200788c */ /* 0x000fe4000bfa5270 */
[----:B------:R-:W-:-:S02]  /*45e0*/  USHF.R.U32.HI UR31, URZ, UR33, UR6 ;  /* 0x00000021ff1f7299 */ /* 0x000fc40008011606 */
[----:B------:R-:W-:Y:S02]  /*45f0*/  USHF.R.U32.HI UR29, URZ, UR38, UR29 ;  /* 0x00000026ff1d7299 */ /* 0x000fe4000801161d */
[----:B------:R-:W-:Y:S01]  /*4600*/  UISETP.NE.AND UP2, UPT, UR4, 0x1, UPT ;  /* 0x000000010400788c */ /* 0x000fe2000bf45270 */
[----:B------:R-:W-:-:S10]  /*4610*/  UMOV UR12, URZ ;  /* 0x000000ff000c7c82 */ /* 0x000fd40008000000 */
.L_x_92:
[C---:B------:R-:W-:Y:S02]  /*4620*/  LEA R12, R14.reuse, UR24, 0x3 ;  /* 0x000000180e0c7c11 */ /* 0x040fe4000f8e18ff */
[----:B------:R-:W-:Y:S02]  /*4630*/  SHF.L.U32 R0, R13, 0x1f, RZ ;  /* 0x0000001f0d007819 */ /* 0x000fe400000006ff */
[----:B------:R-:W-:Y:S02]  /*4640*/  LEA R8, R14, UR24, 0x4 ;  /* 0x000000180e087c11 */ /* 0x000fe4000f8e20ff */
[----:B---3--:R-:W3:Y:S02]  /*4650*/  SYNCS.PHASECHK.TRANS64.TRYWAIT P0, [R12+URZ+0x100], R0 ;  /* 0x000100000c0075a7 */ /* 0x008ee400080011ff */
[----:B---3--:R-:W-:Y:S05]  /*4660*/  @!P0 BRA `(.L_x_84) ;  /* 0x0000003c00448947 */ /* 0x008fea0003800000 */
.L_x_174:
[----:B------:R-:W1:Y:S01]  /*4670*/  LDS.128 R8, [R8+0x190] ;  /* 0x0001900008087984 */ /* 0x000e620000000c00 */
[----:B------:R-:W-:Y:S01]  /*4680*/  UISETP.GE.AND UP0, UPT, UR40, 0x1, UPT ;  /* 0x000000012800788c */ /* 0x000fe2000bf06270 */
[----:B------:R-:W-:Y:S01]  /*4690*/  @!PT LDS RZ, [RZ] ;  /* 0x00000000fffff984 */ /* 0x000fe20000000800 */
[----:B------:R-:W-:Y:S01]  /*46a0*/  @!PT LDS RZ, [RZ] ;  /* 0x00000000fffff984 */ /* 0x000fe20000000800 */
[----:B------:R-:W-:Y:S01]  /*46b0*/  @!PT LDS RZ, [RZ] ;  /* 0x00000000fffff984 */ /* 0x000fe20000000800 */
[----:B------:R-:W-:Y:S01]  /*46c0*/  @!PT LDS RZ, [RZ] ;  /* 0x00000000fffff984 */ /* 0x000fe20000000800 */
[----:B------:R2:W-:Y:S06]  /*46d0*/  MEMBAR.ALL.CTA ;  /* 0x0000000000007992 */ /* 0x0005ec0000008000 */
[----:B--2---:R-:W2:Y:S01]  /*46e0*/  FENCE.VIEW.ASYNC.S ;  /* 0x00000000000073c6 */ /* 0x004ea20000000000 */
[----:B-1----:R-:W-:Y:S11]  /*46f0*/  LOP3.LUT P0, RZ, R10, 0x1, RZ, 0xc0, !PT ;  /* 0x000000010aff7812 */ /* 0x002ff6000780c0ff */
[----:B------:R-:W-:Y:S02]  /*4700*/  @!UPT UIADD3 URZ, UPT, UPT, URZ, URZ, URZ ;  /* 0x000000fffffff290 */ /* 0x000fe4000fffe0ff */
[----:B--2---:R-:W-:Y:S01]  /*4710*/  VOTEU.ANY UP1, P0 ;  /* 0x0000000000ff7886 */ /* 0x004fe20000020100 */
[----:B------:R-:W-:Y:S11]  /*4720*/  PLOP3.LUT P0, PT, PT, PT, UP1, 0x80, 0x8 ;  /* 0x000000000008781c */ /* 0x000ff60003f0f018 */
[----:B------:R-:W-:Y:S02]  /*4730*/  @!UPT UIADD3 URZ, UPT, UPT, URZ, URZ, URZ ;  /* 0x000000fffffff290 */ /* 0x000fe4000fffe0ff */
[----:B---3--:R-:W-:Y:S02]  /*4740*/  @P0 SHF.R.U32.HI R0, RZ, 0x10, R9 ;  /* 0x00000010ff000819 */ /* 0x008fe40000011609 */
[----:B------:R-:W-:Y:S02]  /*4750*/  @P0 MOV R6, R8 ;  /* 0x0000000800060202 */ /* 0x000fe40000000f00 */
[----:B------:R-:W-:Y:S01]  /*4760*/  @P0 R2UR UR4, R0 ;  /* 0x00000000000402ca */ /* 0x000fe200000e0000 */
[----:B------:R-:W-:Y:S01]  /*4770*/  VIADD R0, R12, 0x110 ;  /* 0x000001100c007836 */ /* 0x000fe20000000000 */
[----:B------:R-:W-:Y:S02]  /*4780*/  @P0 LOP3.LUT R8, R9, 0xffff, RZ, 0xc0, !PT ;  /* 0x0000ffff09080812 */ /* 0x000fe400078ec0ff */
[----:B------:R-:W-:Y:S02]  /*4790*/  @P0 R2UR UR6, R6 ;  /* 0x00000000060602ca */ /* 0x000fe400000e0000 */
[----:B------:R-:W-:Y:S02]  /*47a0*/  PRMT R0, RZ, 0x654, R0 ;  /* 0x00000654ff007816 */ /* 0x000fe40000000000 */
[----:B------:R-:W-:Y:S02]  /*47b0*/  @P0 R2UR UR5, R8 ;  /* 0x00000000080502ca */ /* 0x000fe400000e0000 */
[----:B------:R1:W-:Y:S03]  /*47c0*/  SYNCS.ARRIVE.TRANS64.RED.A1T0 RZ, [R0+URZ], RZ ;  /* 0x000000ff00ff79a7 */ /* 0x0003e600081004ff */
[----:B------:R-:W-:Y:S04]  /*47d0*/  @UP1 UMOV UR25, UR4 ;  /* 0x0000000400191c82 */ /* 0x000fe80008000000 */
[----:B------:R-:W-:Y:S04]  /*47e0*/  @UP1 UMOV UR14, UR6 ;  /* 0x00000006000e1c82 */ /* 0x000fe80008000000 */
[----:B------:R-:W-:Y:S01]  /*47f0*/  @UP1 UMOV UR13, UR5 ;  /* 0x00000005000d1c82 */ /* 0x000fe20008000000 */
[----:B------:R-:W-:Y:S05]  /*4800*/  BRA.U !UP0, `(.L_x_85) ;  /* 0x0000000108a47547 */ /* 0x000fea000b800000 */
[----:B------:R-:W-:Y:S02]  /*4810*/  UIMAD.WIDE.U32 UR8, UR13, UR35, URZ ;  /* 0x000000230d0872a5 */ /* 0x000fe4000f8e00ff */
[----:B------:R-:W-:Y:S02]  /*4820*/  UIMAD.WIDE.U32 UR10, UR14, UR32, URZ ;  /* 0x000000200e0a72a5 */ /* 0x000fe4000f8e00ff */
[----:B------:R-:W-:Y:S02]  /*4830*/  USEL UR4, UR27, UR29, !UP5 ;  /* 0x0000001d1b047287 */ /* 0x000fe4000e800000 */
[----:B------:R-:W-:Y:S02]  /*4840*/  USEL UR7, UR28, UR31, !UP6 ;  /* 0x0000001f1c077287 */ /* 0x000fe4000f000000 */
[----:B------:R-:W-:Y:S02]  /*4850*/  UIMAD.WIDE.U32 UR18, UR4, UR16, URZ ;  /* 0x00000010041272a5 */ /* 0x000fe4000f8e00ff */
[----:B------:R-:W-:Y:S01]  /*4860*/  UIMAD.WIDE.U32 UR20, UR7, UR16, URZ ;  /* 0x00000010071472a5 */ /* 0x000fe2000f8e00ff */
[----:B------:R-:W-:Y:S02]  /*4870*/  UMOV UR5, UR9 ;  /* 0x0000000900057c82 */ /* 0x000fe40008000000 */
[----:B------:R-:W-:Y:S03]  /*4880*/  USHF.R.U32.HI UR6, URZ, UR38, UR5 ;  /* 0x00000026ff067299 */ /* 0x000fe60008011605 */
[----:B------:R-:W-:Y:S01]  /*4890*/  UMOV UR5, UR11 ;  /* 0x0000000b00057c82 */ /* 0x000fe20008000000 */
[----:B------:R-:W-:Y:S02]  /*48a0*/  USEL UR6, UR13, UR6, !UP5 ;  /* 0x000000060d067287 */ /* 0x000fe4000e800000 */
[----:B------:R-:W-:Y:S02]  /*48b0*/  USHF.R.U32.HI UR8, URZ, UR33, UR5 ;  /* 0x00000021ff087299 */ /* 0x000fe40008011605 */
[----:B------:R-:W-:Y:S01]  /*48c0*/  UIMAD.WIDE.U32 UR10, UR6, UR16, URZ ;  /* 0x00000010060a72a5 */ /* 0x000fe2000f8e00ff */
[----:B------:R-:W-:Y:S02]  /*48d0*/  UMOV UR5, UR19 ;  /* 0x0000001300057c82 */ /* 0x000fe40008000000 */
[----:B------:R-:W-:Y:S03]  /*48e0*/  @UP4 USHF.R.U32.HI UR4, URZ, UR17, UR5 ;  /* 0x00000011ff044299 */ /* 0x000fe60008011605 */
[----:B------:R-:W-:Y:S01]  /*48f0*/  UMOV UR5, UR21 ;  /* 0x0000001500057c82 */ /* 0x000fe20008000000 */
[----:B------:R-:W-:Y:S02]  /*4900*/  UIMAD UR4, UR40, UR4, URZ ;  /* 0x00000004280472a4 */ /* 0x000fe4000f8e02ff */
[----:B------:R-:W-:Y:S02]  /*4910*/  @UP4 USHF.R.U32.HI UR7, URZ, UR17, UR5 ;  /* 0x00000011ff074299 */ /* 0x000fe40008011605 */
[----:B------:R-:W-:Y:S02]  /*4920*/  USEL UR5, UR14, UR8, !UP6 ;  /* 0x000000080e057287 */ /* 0x000fe4000f000000 */
[----:B------:R-:W-:Y:S02]  /*4930*/  UIMAD UR8, UR40, UR7, URZ ;  /* 0x00000007280872a4 */ /* 0x000fe4000f8e02ff */
[----:B------:R-:W-:Y:S03]  /*4940*/  UISETP.GE.AND UP0, UPT, UR6, UR4, UPT ;  /* 0x000000040600728c */ /* 0x000fe6000bf06270 */
[----:B------:R-:W-:Y:S01]  /*4950*/  UMOV UR4, UR11 ;  /* 0x0000000b00047c82 */ /* 0x000fe20008000000 */
[----:B------:R-:W-:Y:S02]  /*4960*/  UISETP.GE.OR UP0, UPT, UR5, UR8, UP0 ;  /* 0x000000080500728c */ /* 0x000fe40008706670 */
[----:B------:R-:W-:Y:S02]  /*4970*/  USHF.R.U32.HI UR4, URZ, UR17, UR4 ;  /* 0x00000011ff047299 */ /* 0x000fe40008011604 */
[----:B------:R-:W-:Y:S02]  /*4980*/  UIMAD.WIDE.U32 UR8, UR5, UR16, URZ ;  /* 0x00000010050872a5 */ /* 0x000fe4000f8e00ff */
[----:B------:R-:W-:Y:S04]  /*4990*/  USEL UR10, UR6, UR4, !UP4 ;  /* 0x00000004060a7287 */ /* 0x000fe8000e000000 */
[----:B------:R-:W-:Y:S01]  /*49a0*/  UIADD3 UR11, UPT, UPT, -UR10, URZ, URZ ;  /* 0x000000ff0a0b7290 */ /* 0x000fe2000fffe1ff */
[----:B------:R-:W-:Y:S02]  /*49b0*/  @!UP0 UMOV UR4, UR9 ;  /* 0x0000000900048c82 */ /* 0x000fe40008000000 */
[----:B------:R-:W-:Y:S02]  /*49c0*/  @!UP0 USHF.R.U32.HI UR4, URZ, UR17, UR4 ;  /* 0x00000011ff048299 */ /* 0x000fe40008011604 */
[----:B------:R-:W-:Y:S02]  /*49d0*/  UIMAD UR8, UR40, UR11, UR6 ;  /* 0x0000000b280872a4 */ /* 0x000fe4000f8e0206 */
[----:B------:R-:W-:Y:S04]  /*49e0*/  @!UP0 USEL UR4, UR5, UR4, !UP4 ;  /* 0x0000000405048287 */ /* 0x000fe8000e000000 */
[----:B------:R-:W-:Y:S02]  /*49f0*/  @!UP0 UIMAD UR8, UR7, UR8, UR4 ;  /* 0x00000008070882a4 */ /* 0x000fe4000f8e0204 */
[----:B------:R-:W-:Y:S02]  /*4a00*/  @!UP0 UIADD3 UR9, UPT, UPT, UR10, -UR4, URZ ;  /* 0x800000040a098290 */ /* 0x000fe4000fffe0ff */
[----:B------:R-:W-:Y:S02]  /*4a10*/  UIADD3 UR4, UPT, UPT, -UR5, URZ, URZ ;  /* 0x000000ff05047290 */ /* 0x000fe4000fffe1ff */
[----:B------:R-:W-:Y:S02]  /*4a20*/  UIADD3 UR7, UPT, UPT, -UR6, URZ, URZ ;  /* 0x000000ff06077290 */ /* 0x000fe4000fffe1ff */
[----:B------:R-:W-:Y:S02]  /*4a30*/  @!UP0 UIMAD UR6, UR9, UR40, UR5 ;  /* 0x00000028090682a4 */ /* 0x000fe4000f8e0205 */
[----:B------:R-:W-:Y:S02]  /*4a40*/  UIMAD UR14, UR15, UR4, UR14 ;  /* 0x000000040f0e72a4 */ /* 0x000fe4000f8e020e */
[----:B------:R-:W-:Y:S01]  /*4a50*/  UIMAD UR13, UR34, UR7, UR13 ;  /* 0x00000007220d72a4 */ /* 0x000fe2000f8e020d */
[----:B------:R-:W-:Y:S02]  /*4a60*/  @!UP0 UMOV UR5, UR8 ;  /* 0x0000000800058c82 */ /* 0x000fe40008000000 */
[----:B------:R-:W-:Y:S02]  /*4a70*/  UIMAD UR14, UR5, UR15, UR14 ;  /* 0x0000000f050e72a4 */ /* 0x000fe4000f8e020e */
[----:B------:R-:W-:Y:S11]  /*4a80*/  UIMAD UR13, UR6, UR34, UR13 ;  /* 0x00000022060d72a4 */ /* 0x000ff6000f8e020d */
[----:B------:R-:W-:Y:S01]  /*4a90*/  @!UPT UIADD3 URZ, UPT, UPT, URZ, URZ, URZ ;  /* 0x000000fffffff290 */ /* 0x000fe2000fffe0ff */
.L_x_85:
[----:B------:R-:W2:Y:S01]  /*4aa0*/  @!UP2 LDCU.128 UR20, c[0x0][0xb10] ;  /* 0x00016200ff14a7ac */ /* 0x000ea20008000c00 */
[C---:B------:R-:W-:Y:S02]  /*4ab0*/  ISETP.NE.U32.AND P1, PT, R4.reuse, RZ, PT ;  /* 0x000000ff0400720c */ /* 0x040fe40003f25070 */
[----:B------:R-:W-:Y:S02]  /*4ac0*/  ISETP.NE.U32.AND P0, PT, R4, RZ, PT ;  /* 0x000000ff0400720c */ /* 0x000fe40003f05070 */
[C---:B------:R-:W-:Y:S02]  /*4ad0*/  ISETP.NE.AND.EX P1, PT, R5.reuse, RZ, PT, P1 ;  /* 0x000000ff0500720c */ /* 0x040fe40003f25310 */
[----:B------:R-:W-:Y:S01]  /*4ae0*/  ISETP.NE.AND.EX P0, PT, R5, RZ, PT, P0 ;  /* 0x000000ff0500720c */ /* 0x000fe20003f05300 */
[----:B------:R-:W3:Y:S01]  /*4af0*/  @!UP2 LDCU UR5, c[0x0][0xb0c] ;  /* 0x00016180ff05a7ac */ /* 0x000ee20008000800 */
[----:B------:R-:W-:Y:S02]  /*4b00*/  USHF.L.U32 UR11, UR26, 0x6, URZ ;  /* 0x000000061a0b7899 */ /* 0x000fe400080006ff */
[----:B------:R-:W-:Y:S02]  /*4b10*/  USHF.L.U32 UR10, UR30, 0x6, URZ ;  /* 0x000000061e0a7899 */ /* 0x000fe400080006ff */
[----:B--2---:R-:W-:Y:S07]  /*4b20*/  UIMAD.WIDE.U32 UR6, UR14, UR20, URZ ;  /* 0x000000140e0672a5 */ /* 0x004fee000f8e00ff */
[----:B------:R-:W-:Y:S01]  /*4b30*/  @!UP2 UMOV UR4, UR7 ;  /* 0x000000070004ac82 */ /* 0x000fe20008000000 */
[----:B---3--:R-:W-:Y:S02]  /*4b40*/  @!UP2 UISETP.NE.AND UP0, UPT, UR5, 0x1, UPT ;  /* 0x000000010500a88c */ /* 0x008fe4000bf05270 */
[----:B------:R-:W-:Y:S02]  /*4b50*/  @!UP2 USHF.R.U32.HI UR4, URZ, UR21, UR4 ;  /* 0x00000015ff04a299 */ /* 0x000fe40008011604 */
[----:B------:R-:W-:Y:S02]  /*4b60*/  UIMAD.WIDE.U32 UR6, UR13, UR23, URZ ;  /* 0x000000170d0672a5 */ /* 0x000fe4000f8e00ff */
[----:B------:R-:W-:Y:S02]  /*4b70*/  @!UP2 USEL UR8, UR14, UR4, !UP0 ;  /* 0x000000040e08a287 */ /* 0x000fe4000c000000 */
[----:B------:R-:W-:Y:S03]  /*4b80*/  @!UP2 UISETP.NE.AND UP0, UPT, UR22, 0x1, UPT ;  /* 0x000000011600a88c */ /* 0x000fe6000bf05270 */
[----:B------:R-:W-:Y:S02]  /*4b90*/  @!UP2 UMOV UR6, UR7 ;  /* 0x000000070006ac82 */ /* 0x000fe40008000000 */
[----:B------:R-:W2:Y:S02]  /*4ba0*/  @!UP2 LDCU UR4, c[0x0][0xb20] ;  /* 0x00016400ff04a7ac */ /* 0x000ea40008000800 */
[----:B--2---:R-:W-:Y:S04]  /*4bb0*/  @!UP2 USHF.R.U32.HI UR6, URZ, UR4, UR6 ;  /* 0x00000004ff06a299 */ /* 0x004fe80008011606 */
[----:B------:R-:W-:Y:S04]  /*4bc0*/  @!UP2 USEL UR6, UR13, UR6, !UP0 ;  /* 0x000000060d06a287 */ /* 0x000fe8000c000000 */
[----:B------:R-:W-:Y:S02]  /*4bd0*/  @!UP2 UIADD3 UR4, UPT, UPT, -UR8, UR6, URZ ;  /* 0x000000060804a290 */ /* 0x000fe4000fffe1ff */
[----:B------:R-:W-:Y:S02]  /*4be0*/  @!UP2 UIADD3 UR6, UPT, UPT, UR8, -UR6, URZ ;  /* 0x800000060806a290 */ /* 0x000fe4000fffe0ff */
[----:B------:R-:W-:Y:S02]  /*4bf0*/  @!UP2 UIMAD UR14, UR4, UR5, UR14 ;  /* 0x00000005040ea2a4 */ /* 0x000fe4000f8e020e */
[----:B------:R-:W-:Y:S01]  /*4c00*/  @!UP2 UIMAD UR13, UR6, UR22, UR13 ;  /* 0x00000016060da2a4 */ /* 0x000fe2000f8e020d */
[----:B------:R-:W-:Y:S11]  /*4c10*/  BRA.U UP3, `(.L_x_86) ;  /* 0x0000000103107547 */ /* 0x000ff6000b800000 */
[----:B------:R-:W-:Y:S04]  /*4c20*/  MOV R6, UR37 ;  /* 0x0000002500067c02 */ /* 0x000fe80008000f00 */
[----:B------:R-:W-:Y:S04]  /*4c30*/  SHF.L.U32 R6, R6, 0x1f, RZ ;  /* 0x0000001f06067819 */ /* 0x000fe800000006ff */
[----:B------:R-:W2:Y:S02]  /*4c40*/  SYNCS.PHASECHK.TRANS64.TRYWAIT P2, [UR24+0xf8], R6 ;  /* 0x0000f806ff0075a7 */ /* 0x000ea40008041118 */
[----:B--2---:R-:W-:Y:S05]  /*4c50*/  @!P2 BRA `(.L_x_87) ;  /* 0x0000003400dca947 */ /* 0x004fea0003800000 */
.L_x_86:
[----:B------:R-:W-:Y:S05]  /*4c60*/  @!P1 BRA `(.L_x_88) ;  /* 0x0000000000309947 */ /* 0x000fea0003800000 */
[----:B----4-:R-:W-:Y:S01]  /*4c70*/  ISETP.NE.U32.AND P1, PT, R2, RZ, PT ;  /* 0x000000ff0200720c */ /* 0x010fe20003f25070 */
[----:B------:R-:W2:Y:S01]  /*4c80*/  LDCU.64 UR4, c[0x0][0x358] ;  /* 0x00006b00ff0477ac */ /* 0x000ea20008000a00 */
[----:B------:R-:W-:Y:S02]  /*4c90*/  IMAD.MOV.U32 R52, RZ, RZ, 0x1 ;  /* 0x00000001ff347424 */ /* 0x000fe400078e00ff */
[----:B------:R-:W-:Y:S11]  /*4ca0*/  ISETP.NE.AND.EX P1, PT, R3, RZ, PT, P1 ;  /* 0x000000ff0300720c */ /* 0x000ff60003f25310 */
[----:B------:R-:W-:Y:S02]  /*4cb0*/  @!UPT UIADD3 URZ, UPT, UPT, URZ, URZ, URZ ;  /* 0x000000fffffff290 */ /* 0x000fe4000fffe0ff */
[----:B------:R-:W3:Y:S01]  /*4cc0*/  @P1 LDC.64 R8, c[0x0][0x888] ;  /* 0x00022200ff081b82 */ /* 0x000ee20000000a00 */
[----:B-1----:R-:W-:Y:S04]  /*4cd0*/  @P1 IMAD R0, R4, UR36, RZ ;  /* 0x0000002404001c24 */ /* 0x002fe8000f8e02ff */
[----:B---3--:R-:W-:Y:S04]  /*4ce0*/  @P1 IMAD.WIDE R8, R0, 0x4, R8 ;  /* 0x0000000400081825 */ /* 0x008fe800078e0208 */
[----:B------:R-:W-:Y:S01]  /*4cf0*/  HFMA2 R0, -RZ, RZ, 0, 5.9604644775390625e-08 ;  /* 0x00000001ff007431 */ /* 0x000fe200000001ff */
[----:B--2--5:R2:W5:Y:S04]  /*4d00*/  @P1 LDG.E R26, desc[UR4][R8.64] ;  /* 0x00000004081a1981 */ /* 0x024568000c1e1900 */
[----:B------:R-:W-:Y:S01]  /*4d10*/  @!P1 PRMT R52, R0, 0x7610, R52 ;  /* 0x0000761000349816 */ /* 0x000fe20000000034 */
[----:B--2---:R-:W3:Y:S06]  /*4d20*/  @!P1 LDC R26, c[0x0][0x880] ;  /* 0x00022000ff1a9b82 */ /* 0x004eec0000000800 */
.L_x_88:
[----:B---3-5:R-:W-:Y:S01]  /*4d30*/  @!P0 FSETP.EQ.AND P1, PT, R26, RZ, PT ;  /* 0x000000ff1a00820b */ /* 0x028fe20003f22000 */
[----:B------:R-:W-:Y:S01]  /*4d40*/  @!UPT UIADD3 URZ, UPT, UPT, URZ, URZ, URZ ;  /* 0x000000fffffff290 */ /* 0x000fe2000fffe0ff */
[----:B------:R-:W-:Y:S11]  /*4d50*/  @!P0 BRA `(.L_x_89) ;  /* 0x0000000000188947 */ /* 0x000ff60003800000 */
[----:B------:R-:W-:Y:S02]  /*4d60*/  LOP3.LUT P0, RZ, R52, 0xff, RZ, 0xc0, !PT ;  /* 0x000000ff34ff7812 */ /* 0x000fe4000780c0ff */
[----:B----4-:R-:W-:Y:S04]  /*4d70*/  ISETP.NE.U32.AND P1, PT, R2, RZ, PT ;  /* 0x000000ff0200720c */ /* 0x010fe80003f25070 */
[----:B------:R-:W-:Y:S04]  /*4d80*/  ISETP.NE.AND.EX P1, PT, R3, RZ, PT, P1 ;  /* 0x000000ff0300720c */ /* 0x000fe80003f25310 */
[----:B------:R-:W-:Y:S03]  /*4d90*/  PLOP3.LUT P1, PT, P1, PT, PT, 0x8, 0x80 ;  /* 0x000000000080781c */ /* 0x000fe60000f2e170 */
[----:B------:R-:W-:Y:S11]  /*4da0*/  @P0 FSETP.EQ.AND P1, PT, R26, RZ, PT ;  /* 0x000000ff1a00020b */ /* 0x000ff60003f22000 */
[----:B------:R-:W-:Y:S02]  /*4db0*/  @!UPT UIADD3 URZ, UPT, UPT, URZ, URZ, URZ ;  /* 0x000000fffffff290 */ /* 0x000fe4000fffe0ff */
.L_x_89:
[----:B------:R-:W-:Y:S01]  /*4dc0*/  ULEA UR4, UR12, UR24, 0x3 ;  /* 0x000000180c047291 */ /* 0x000fe2000f8e18ff */
[----:B------:R-:W-:Y:S02]  /*4dd0*/  SHF.L.U32 R9, R15, 0x1f, RZ ;  /* 0x0000001f0f097819 */ /* 0x000fe400000006ff */
[----:B------:R-:W-:Y:S04]  /*4de0*/  ELECT P0, URZ, PT ;  /* 0x0000000000ff782f */ /* 0x000fe80003800000 */
[----:B------:R-:W-:Y:S02]  /*4df0*/  PLOP3.LUT P1, PT, P1, P0, PT, 0xf2, 0x2f ;  /* 0x00000000002f781c */ /* 0x000fe40000f21e72 */
[----:B------:R-:W2:Y:S11]  /*4e00*/  SYNCS.PHASECHK.TRANS64.TRYWAIT P2, [UR4+0xd8], R9 ;  /* 0x0000d809ff0075a7 */ /* 0x000eb60008041104 */
[----:B------:R-:W-:Y:S05]  /*4e10*/  @!P1 IADD3 R8, P0, PT, R16, 0x580, RZ ;  /* 0x0000058010089810 */ /* 0x000fea0007f1e0ff */
[----:B-1----:R-:W-:Y:S01]  /*4e20*/  @!P1 IMAD.X R6, RZ, RZ, R17, P0 ;  /* 0x000000ffff069224 */ /* 0x002fe200000e0611 */
[----:B--2---:R-:W-:Y:S07]  /*4e30*/  @!P2 BRA `(.L_x_90) ;  /* 0x00000034007ca947 */ /* 0x004fee0003800000 */
.L_x_177:
[----:B------:R-:W-:Y:S01]  /*4e40*/  @!P1 R2UR UR7, R6 ;  /* 0x00000000060792ca */ /* 0x000fe200000e0000 */
[----:B------:R-:W-:Y:S01]  /*4e50*/  UIADD3 UR5, UPT, UPT, UR12, 0x1, URZ ;  /* 0x000000010c057890 */ /* 0x000fe2000fffe0ff */
[----:B------:R-:W-:Y:S01]  /*4e60*/  @!P1 R2UR UR6, R8 ;  /* 0x00000000080692ca */ /* 0x000fe200000e0000 */
[----:B------:R-:W-:Y:S01]  /*4e70*/  UIADD3 UR9, UPT, UPT, UR4, 0xc0, URZ ;  /* 0x000000c004097890 */ /* 0x000fe2000fffe0ff */
[----:B------:R-:W-:Y:S01]  /*4e80*/  @!P1 IMAD.MOV.U32 R6, RZ, RZ, 0x2000 ;  /* 0x00002000ff069424 */ /* 0x000fe200078e00ff */
[----:B------:R-:W-:Y:S01]  /*4e90*/  UISETP.NE.AND UP0, UPT, UR5, 0x3, UPT ;  /* 0x000000030500788c */ /* 0x000fe2000bf05270 */
[----:B------:R-:W-:Y:S01]  /*4ea0*/  VIADD R14, R14, 0x1 ;  /* 0x000000010e0e7836 */ /* 0x000fe20000000000 */
[----:B------:R-:W-:Y:S01]  /*4eb0*/  UMOV UR22, 0x0 ;  /* 0x0000000000167882 */ /* 0x000fe20000000000 */
[----:B------:R-:W-:Y:S01]  /*4ec0*/  UMOV UR23, 0x10000000 ;  /* 0x1000000000177882 */ /* 0x000fe20000000000 */
[----:B------:R-:W-:Y:S04]  /*4ed0*/  UPRMT UR20, UR54, 0x654, UR9 ;  /* 0x0000065436147896 */ /* 0x000fe80008000009 */
[----:B-1----:R-:W-:Y:S01]  /*4ee0*/  IMAD.U32 R9, RZ, RZ, UR7 ;  /* 0x00000007ff097e24 */ /* 0x002fe2000f8e00ff */
[----:B------:R-:W-:Y:S01]  /*4ef0*/  USEL UR7, URZ, 0x1, UP0 ;  /* 0x00000001ff077887 */ /* 0x000fe20008000000 */
[----:B------:R-:W-:Y:S01]  /*4f00*/  IMAD.U32 R8, RZ, RZ, UR6 ;  /* 0x00000006ff087e24 */ /* 0x000fe2000f8e00ff */
[----:B------:R-:W-:Y:S02]  /*4f10*/  USEL UR6, UR5, URZ, UP0 ;  /* 0x000000ff05067287 */ /* 0x000fe40008000000 */
[----:B------:R-:W-:Y:S01]  /*4f20*/  VOTEU.ALL UP0, P1 ;  /* 0x0000000000ff7886 */ /* 0x000fe20000800000 */
[----:B------:R-:W-:Y:S02]  /*4f30*/  @!P1 R2UR UR19, R9 ;  /* 0x00000000091392ca */ /* 0x000fe400000e0000 */
[----:B------:R-:W-:Y:S02]  /*4f40*/  @!P1 R2UR UR18, R8 ;  /* 0x00000000081292ca */ /* 0x000fe400000e0000 */
[----:B------:R-:W-:Y:S01]  /*4f50*/  @!UP0 ULEA UR5, UR12, UR24, 0xd ;  /* 0x000000180c058291 */ /* 0x000fe2000f8e68ff */
[----:B------:R-:W-:Y:S02]  /*4f60*/  LOP3.LUT R15, R15, UR7, RZ, 0x3c, !PT ;  /* 0x000000070f0f7c12 */ /* 0x000fe4000f8e3cff */
[----:B------:R-:W-:Y:S01]  /*4f70*/  UMOV UR12, UR36 ;  /* 0x00000024000c7c82 */ /* 0x000fe20008000000 */
[----:B------:R-:W-:Y:S01]  /*4f80*/  @!UP0 UIADD3 UR8, UPT, UPT, UR5, 0x400, URZ ;  /* 0x0000040005088890 */ /* 0x000fe2000fffe0ff */
[----:B------:R-:W-:Y:S01]  /*4f90*/  SHF.L.U32 R0, R15, 0x1f, RZ ;  /* 0x0000001f0f007819 */ /* 0x000fe200000006ff */
[----:B------:R-:W-:Y:S01]  /*4fa0*/  VOTEU.ALL UP0, P1 ;  /* 0x0000000000ff7886 */ /* 0x000fe20000800000 */
[----:B------:R-:W-:Y:S06]  /*4fb0*/  ULEA UR5, UR6, UR24, 0x3 ;  /* 0x0000001806057291 */ /* 0x000fec000f8e18ff */
[----:B------:R1:W-:Y:S01]  /*4fc0*/  @!UP0 UTMALDG.3D [UR8], [UR18], desc[UR22] ;  /* 0x00001608120085b4 */ /* 0x0003e20008011000 */
[----:B------:R1:W-:Y:S01]  /*4fd0*/  @!P1 SYNCS.ARRIVE.TRANS64.RED.A0TR RZ, [UR4+0xc0], R6 ;  /* 0x0000c006ffff99a7 */ /* 0x0003e20008300404 */
[----:B------:R-:W-:Y:S01]  /*4fe0*/  SYNCS.ARRIVE.TRANS64.RED.A1T0 RZ, [UR20], RZ ;  /* 0x000000ffffff79a7 */ /* 0x000fe20008100414 */
[----:B------:R-:W2:Y:S02]  /*4ff0*/  SYNCS.PHASECHK.TRANS64.TRYWAIT P0, [UR5+0xd8], R0 ;  /* 0x0000d800ff0075a7 */ /* 0x000ea40008001105 */
[----:B-12---:R-:W-:Y:S05]  /*5000*/  @!P0 BRA `(.L_x_91) ;  /* 0x0000003400208947 */ /* 0x006fea0003800000 */
.L_x_179:
[----:B------:R-:W-:Y:S01]  /*5010*/  UIADD3 UR9, UPT, UPT, UR5, 0xc0, URZ ;  /* 0x000000c005097890 */ /* 0x000fe2000fffe0ff */
[----:B-1----:R-:W-:Y:S01]  /*5020*/  @!P1 IADD3 R6, P0, PT, R16, 0x580, RZ ;  /* 0x0000058010069810 */ /* 0x002fe20007f1e0ff */
[----:B------:R-:W-:Y:S01]  /*5030*/  UPLOP3.LUT UP3, UPT, UPT, UPT, UPT, 0x80, 0x8 ;  /* 0x000000000008789c */ /* 0x000fe20003f6f070 */
[----:B------:R-:W-:Y:S01]  /*5040*/  R2UR UR23, R54 ;  /* 0x00000000361772ca */ /* 0x000fe200000e0000 */
[----:B------:R-:W-:Y:S01]  /*5050*/  UMOV UR20, 0x0 ;  /* 0x0000000000147882 */ /* 0x000fe20000000000 */
[----:B------:R-:W-:Y:S01]  /*5060*/  @!P1 R2UR UR7, R6 ;  /* 0x00000000060792ca */ /* 0x000fe200000e0000 */
[----:B------:R-:W-:Y:S01]  /*5070*/  @!P1 IMAD.X R0, RZ, RZ, R17, P0 ;  /* 0x000000ffff009224 */ /* 0x000fe200000e0611 */
[----:B------:R-:W-:Y:S01]  /*5080*/  UMOV UR21, 0x10000000 ;  /* 0x1000000000157882 */ /* 0x000fe20000000000 */
[----:B------:R-:W-:Y:S01]  /*5090*/  UMOV UR12, UR36 ;  /* 0x00000024000c7c82 */ /* 0x000fe20008000000 */
[----:B------:R-:W-:Y:S01]  /*50a0*/  VOTEU.ALL UP0, P1 ;  /* 0x0000000000ff7886 */ /* 0x000fe20000800000 */
[----:B------:R-:W-:Y:S01]  /*50b0*/  R2UR UR22, R55 ;  /* 0x00000000371672ca */ /* 0x000fe200000e0000 */
[----:B------:R-:W-:Y:S01]  /*50c0*/  UMOV UR36, UR25 ;  /* 0x0000001900247c82 */ /* 0x000fe20008000000 */
[----:B------:R-:W-:Y:S02]  /*50d0*/  @!P1 R2UR UR4, R0 ;  /* 0x00000000000492ca */ /* 0x000fe400000e0000 */
[----:B------:R-:W-:Y:S01]  /*50e0*/  @!UP0 UIADD3 UR10, UPT, UPT, UR10, 0x20, URZ ;  /* 0x000000200a0a8890 */ /* 0x000fe2000fffe0ff */
[C---:B------:R-:W-:Y:S01]  /*50f0*/  ISETP.NE.AND P0, PT, R14.reuse, 0x2, PT ;  /* 0x000000020e00780c */ /* 0x040fe20003f05270 */
[----:B------:R-:W-:Y:S02]  /*5100*/  UIADD3 UR30, UPT, UPT, UR13, UR23, URZ ;  /* 0x000000170d1e7290 */ /* 0x000fe4000fffe0ff */
[----:B------:R-:W-:Y:S01]  /*5110*/  IMAD.U32 R8, RZ, RZ, UR7 ;  /* 0x00000007ff087e24 */ /* 0x000fe2000f8e00ff */
[----:B------:R-:W-:Y:S02]  /*5120*/  SEL R0, RZ, 0x1, P0 ;  /* 0x00000001ff007807 */ /* 0x000fe40000000000 */
[----:B------:R-:W-:Y:S02]  /*5130*/  SEL R14, R14, RZ, P0 ;  /* 0x000000ff0e0e7207 */ /* 0x000fe40000000000 */
[----:B------:R-:W-:Y:S01]  /*5140*/  @!P1 R2UR UR18, R8 ;  /* 0x00000000081292ca */ /* 0x000fe200000e0000 */
[----:B------:R-:W-:Y:S01]  /*5150*/  UIADD3 UR26, UPT, UPT, UR14, UR22, URZ ;  /* 0x000000160e1a7290 */ /* 0x000fe2000fffe0ff */
[----:B------:R-:W-:Y:S01]  /*5160*/  IMAD.U32 R9, RZ, RZ, UR4 ;  /* 0x00000004ff097e24 */ /* 0x000fe2000f8e00ff */
[----:B------:R-:W-:Y:S01]  /*5170*/  @!UP0 ULEA UR4, UR6, UR24, 0xd ;  /* 0x0000001806048291 */ /* 0x000fe2000f8e68ff */
[----:B------:R-:W-:Y:S03]  /*5180*/  LOP3.LUT R13, R13, R0, RZ, 0x3c, !PT ;  /* 0x000000000d0d7212 */ /* 0x000fe600078e3cff */
[----:B------:R-:W-:Y:S01]  /*5190*/  @!P1 R2UR UR19, R9 ;  /* 0x00000000091392ca */ /* 0x000fe200000e0000 */
[----:B------:R-:W-:Y:S01]  /*51a0*/  @!UP0 UIADD3 UR8, UPT, UPT, UR4, 0x400, URZ ;  /* 0x0000040004088890 */ /* 0x000fe2000fffe0ff */
[----:B------:R-:W-:Y:S01]  /*51b0*/  VOTEU.ALL UP0, P1 ;  /* 0x0000000000ff7886 */ /* 0x000fe20000800000 */
[----:B------:R-:W-:Y:S10]  /*51c0*/  UPRMT UR4, UR54, 0x654, UR9 ;  /* 0x0000065436047896 */ /* 0x000ff40008000009 */
[----:B------:R1:W-:Y:S01]  /*51d0*/  @!UP0 UTMALDG.3D [UR8], [UR18], desc[UR20] ;  /* 0x00001408120085b4 */ /* 0x0003e20008011000 */
[----:B------:R3:W-:Y:S01]  /*51e0*/  @!P1 SYNCS.ARRIVE.TRANS64.RED.A0TR RZ, [UR5+0xc0], R7 ;  /* 0x0000c007ffff99a7 */ /* 0x0007e20008300405 */
[----:B------:R-:W-:Y:S01]  /*51f0*/  SYNCS.ARRIVE.TRANS64.RED.A1T0 RZ, [UR4], RZ ;  /* 0x000000ffffff79a7 */ /* 0x000fe20008100404 */
[----:B------:R-:W-:Y:S04]  /*5200*/  UIADD3 UR4, UPT, UPT, UR6, 0x1, URZ ;  /* 0x0000000106047890 */ /* 0x000fe8000fffe0ff */
[----:B------:R-:W-:Y:S04]  /*5210*/  UISETP.NE.AND UP0, UPT, UR4, 0x3, UPT ;  /* 0x000000030400788c */ /* 0x000fe8000bf05270 */
[----:B------:R-:W-:Y:S06]  /*5220*/  USEL UR5, URZ, 0x1, UP0 ;  /* 0x00000001ff057887 */ /* 0x000fec0008000000 */
[----:B------:R-:W-:Y:S01]  /*5230*/  LOP3.LUT R15, R15, UR5, RZ, 0x3c, !PT ;  /* 0x000000050f0f7c12 */ /* 0x000fe2000f8e3cff */
[----:B-1----:R-:W-:Y:S01]  /*5240*/  USEL UR12, UR4, URZ, UP0 ;  /* 0x000000ff040c7287 */ /* 0x002fe20008000000 */
[----:B------:R-:W-:Y:S11]  /*5250*/  BRA.U UP1, `(.L_x_92) ;  /* 0xfffffff101f07547 */ /* 0x000ff6000b83ffff */
[----:B------:R-:W-:Y:S01]  /*5260*/  UIADD3 UR24, UPT, UPT, UR24, 0xd8, URZ ;  /* 0x000000d818187890 */ /* 0x000fe2000fffe0ff */
[----:B----4-:R-:W-:-:S03]  /*5270*/  SHF.L.U32 R2, R15, 0x1f, RZ ;  /* 0x0000001f0f027819 */ /* 0x010fc600000006ff */
[----:B------:R-:W-:-:S09]  /*5280*/  ULEA UR4, UR12, UR24, 0x3 ;  /* 0x000000180c047291 */ /* 0x000fd2000f8e18ff */
[----:B------:R-:W1:Y:S02]  /*5290*/  SYNCS.PHASECHK.TRANS64.TRYWAIT P0, [UR4], R2 ;  /* 0x00000002ff0075a7 */ /* 0x000e640008001104 */
[----:B-1----:R-:W-:Y:S05]  /*52a0*/  @!P0 BRA `(.L_x_93) ;  /* 0x0000003000908947 */ /* 0x002fea0003800000 */
.L_x_181:
        /* <DEDUP_REMOVED lines=9> */
.L_x_183:
[----:B------:R-:W-:-:S04]  /*5340*/  UIADD3 UR4, UPT, UPT, UR4, 0x1, URZ ;  /* 0x0000000104047890 */ /* 0x000fc8000fffe0ff */
[----:B------:R-:W-:-:S04]  /*5350*/  UISETP.NE.AND UP0, UPT, UR4, 0x3, UPT ;  /* 0x000000030400788c */ /* 0x000fc8000bf05270 */
[----:B------:R-:W-:Y:S02]  /*5360*/  USEL UR5, URZ, 0x1, UP0 ;  /* 0x00000001ff057887 */ /* 0x000fe40008000000 */
[----:B------:R-:W-:-:S04]  /*5370*/  USEL UR4, UR4, URZ, UP0 ;  /* 0x000000ff04047287 */ /* 0x000fc80008000000 */
[----:B------:R-:W-:Y:S01]  /*5380*/  ULEA UR4, UR4, UR24, 0x3 ;  /* 0x0000001804047291 */ /* 0x000fe2000f8e18ff */
[----:B-1----:R-:W-:-:S04]  /*5390*/  LOP3.LUT R2, R15, UR5, RZ, 0x3c, !PT ;  /* 0x000000050f027c12 */ /* 0x002fc8000f8e3cff */
[----:B------:R-:W-:Y:S01]  /*53a0*/  SHF.L.U32 R2, R2, 0x1f, RZ ;  /* 0x0000001f02027819 */ /* 0x000fe200000006ff */
[----:B------:R-:W-:-:S07]  /*53b0*/  IMAD.U32 R0, RZ, RZ, UR4 ;  /* 0x00000004ff007e24 */ /* 0x000fce000f8e00ff */
.L_x_95:
[----:B-1----:R1:W2:Y:S02]  /*53c0*/  SYNCS.PHASECHK.TRANS64.TRYWAIT P0, [R0+URZ], R2 ;  /* 0x00000002000075a7 */ /* 0x0022a400080011ff */
[----:B--2---:R-:W-:Y:S05]  /*53d0*/  @!P0 NANOSLEEP.SYNCS 0x989680 ;  /* 0x009896800000895d */ /* 0x004fea0003900000 */
[----:B------:R-:W2:Y:S02]  /*53e0*/  @!P0 SYNCS.PHASECHK.TRANS64 P0, [R0+URZ], R2 ;  /* 0x00000002000085a7 */ /* 0x000ea400080010ff */
[----:B--2---:R-:W-:Y:S05]  /*53f0*/  @P0 EXIT ;  /* 0x000000000000094d */ /* 0x004fea0003800000 */
[----:B------:R-:W-:Y:S05]  /*5400*/  BRA `(.L_x_95) ;  /* 0xfffffffc00ec7947 */ /* 0x000fea000383ffff */
.L_x_83:
[----:B------:R-:W-:-:S06]  /*5410*/  UISETP.GE.AND UP0, UPT, UR22, 0x4, UPT ;  /* 0x000000041600788c */ /* 0x000fcc000bf06270 */
[----:B------:R-:W-:-:S13]  /*5420*/  PLOP3.LUT P0, PT, PT, PT, UP0, 0x80, 0x8 ;  /* 0x000000000008781c */ /* 0x000fda0003f0f008 */
[----:B------:R-:W-:Y:S05]  /*5430*/  @!P0 EXIT ;  /* 0x000000000000894d */ /* 0x000fea0003800000 */
[----:B------:R-:W-:Y:S01]  /*5440*/  BAR.SYNC.DEFER_BLOCKING 0x6, 0xa0 ;  /* 0x0182800000007b1d */ /* 0x000fe20000010000 */
[C---:B------:R-:W-:Y:S01]  /*5450*/  IMAD.SHL.U32 R4, R63.reuse, 0x20, RZ ;  /* 0x000000203f047824 */ /* 0x040fe200078e00ff */
[C---:B------:R-:W-:Y:S01]  /*5460*/  R2P PR, R63.reuse, 0x6 ;  /* 0x000000063f007804 */ /* 0x040fe20000000000 */
[C---:B------:R-:W-:Y:S01]  /*5470*/  IMAD.SHL.U32 R2, R63.reuse, 0x4, RZ ;  /* 0x000000043f027824 */ /* 0x040fe200078e00ff */
[----:B------:R-:W-:Y:S01]  /*5480*/  CS2R R58, SRZ ;  /* 0x00000000003a7805 */ /* 0x000fe2000001ff00 */
[C---:B------:R-:W-:Y:S01]  /*5490*/  IMAD.U32 R23, R63.reuse, 0x10000, RZ ;  /* 0x000100003f177824 */ /* 0x040fe200078e00ff */
[----:B------:R-:W-:Y:S01]  /*54a0*/  UMOV UR44, 0x400 ;  /* 0x00000400002c7882 */ /* 0x000fe20000000000 */
[----:B------:R-:W1:Y:S01]  /*54b0*/  LDCU.64 UR4, c[0x0][0x890] ;  /* 0x00011200ff0477ac */ /* 0x000e620008000a00 */
[----:B------:R-:W2:Y:S01]  /*54c0*/  LDC.64 R50, c[0x0][0x8b0] ;  /* 0x00022c00ff327b82 */ /* 0x000ea20000000a00 */
[C---:B------:R-:W-:Y:S01]  /*54d0*/  LOP3.LUT R3, R4.reuse, 0xe0, RZ, 0xc0, !PT ;  /* 0x000000e004037812 */ /* 0x040fe200078ec0ff */
[----:B------:R-:W-:Y:S01]  /*54e0*/  IMAD.SHL.U32 R27, R63, 0x10, RZ ;  /* 0x000000103f1b7824 */ /* 0x000fe200078e00ff */
[----:B------:R-:W-:Y:S01]  /*54f0*/  ULEA UR44, UR54, UR44, 0x18 ;  /* 0x0000002c362c7291 */ /* 0x000fe2000f8ec0ff */
[----:B------:R-:W-:Y:S01]  /*5500*/  LOP3.LUT R4, R4, 0x100, RZ, 0xc0, !PT ;  /* 0x0000010004047812 */ /* 0x000fe200078ec0ff */
[----:B------:R-:W-:Y:S01]  /*5510*/  IMAD.MOV.U32 R62, RZ, RZ, 0x8 ;  /* 0x00000008ff3e7424 */ /* 0x000fe200078e00ff */
[----:B------:R-:W-:Y:S01]  /*5520*/  LOP3.LUT R2, R3, 0x1c, R2, 0xf8, !PT ;  /* 0x0000001c03027812 */ /* 0x000fe200078ef802 */
[----:B------:R-:W-:Y:S01]  /*5530*/  IMAD.MOV.U32 R61, RZ, RZ, 0x10 ;  /* 0x00000010ff3d7424 */ /* 0x000fe200078e00ff */
[----:B------:R-:W3:Y:S01]  /*5540*/  LDC.64 R48, c[0x0][0x8a8] ;  /* 0x00022a00ff307b82 */ /* 0x000ee20000000a00 */
[----:B------:R-:W-:Y:S01]  /*5550*/  SHF.R.U32.HI R3, RZ, 0x2, R63 ;  /* 0x00000002ff037819 */ /* 0x000fe2000001163f */
[----:B------:R-:W-:Y:S01]  /*5560*/  IMAD.MOV.U32 R22, RZ, RZ, RZ ;  /* 0x000000ffff167224 */ /* 0x000fe200078e00ff */
[----:B------:R-:W-:Y:S01]  /*5570*/  LOP3.LUT R23, R23, 0x600000, RZ, 0xc0, !PT ;  /* 0x0060000017177812 */ /* 0x000fe200078ec0ff */
[----:B------:R-:W-:Y:S01]  /*5580*/  IMAD.MOV.U32 R60, RZ, RZ, RZ ;  /* 0x000000ffff3c7224 */ /* 0x000fe200078e00ff */
[----:B------:R-:W-:Y:S01]  /*5590*/  LOP3.LUT R27, R4, 0x600, R27, 0xf8, !PT ;  /* 0x00000600041b7812 */ /* 0x000fe200078ef81b */
[----:B------:R-:W4:Y:S01]  /*55a0*/  LDCU UR63, c[0x0][0x370] ;  /* 0x00006e00ff3f77ac */ /* 0x000f220008000800 */
[----:B------:R-:W-:Y:S01]  /*55b0*/  LOP3.LUT R2, R2, 0x4, R3, 0x78, !PT ;  /* 0x0000000402027812 */ /* 0x000fe200078e7803 */
[----:B------:R-:W4:Y:S01]  /*55c0*/  LDS R0, [UR44+0x1b0] ;  /* 0x0001b02cff007984 */ /* 0x000f220008000800 */
[----:B-1----:R-:W-:Y:S01]  /*55d0*/  IMAD.U32 R65, RZ, RZ, UR4 ;  /* 0x00000004ff417e24 */ /* 0x002fe2000f8e00ff */
[----:B------:R-:W-:Y:S01]  /*55e0*/  UIADD3 UR4, UPT, UPT, UR44, 0x400, URZ ;  /* 0x000004002c047890 */ /* 0x000fe2000fffe0ff */
[----:B------:R-:W-:Y:S01]  /*55f0*/  LOP3.LUT R27, R27, R2, RZ, 0xfc, !PT ;  /* 0x000000021b1b7212 */ /* 0x000fe200078efcff */
[----:B------:R-:W-:Y:S01]  /*5600*/  IMAD.U32 R64, RZ, RZ, UR5 ;  /* 0x00000005ff407e24 */ /* 0x000fe2000f8e00ff */
[----:B------:R-:W-:Y:S01]  /*5610*/  LOP3.LUT R63, R63, 0x60, RZ, 0xc0, !PT ;  /* 0x000000603f3f7812 */ /* 0x000fe200078ec0ff */
[----:B------:R-:W1:Y:S01]  /*5620*/  LDCU UR41, c[0x0][0xb0c] ;  /* 0x00016180ff2977ac */ /* 0x000e620008000800 */
[----:B------:R-:W-:Y:S01]  /*5630*/  SEL R62, R62, 0xfffffff8, !P1 ;  /* 0xfffffff83e3e7807 */ /* 0x000fe20004800000 */
[----:B------:R-:W-:Y:S01]  /*5640*/  IMAD.U32 R67, RZ, RZ, UR4 ;  /* 0x00000004ff437e24 */ /* 0x000fe2000f8e00ff */
[----:B------:R-:W-:Y:S01]  /*5650*/  SEL R61, R61, 0xfffffff0, !P2 ;  /* 0xfffffff03d3d7807 */ /* 0x000fe20005000000 */
[----:B------:R-:W1:Y:S01]  /*5660*/  LDCU UR39, c[0x0][0xb30] ;  /* 0x00016600ff2777ac */ /* 0x000e620008000800 */
[----:B------:R-:W1:Y:S01]  /*5670*/  LDCU.64 UR60, c[0x0][0x888] ;  /* 0x00011100ff3c77ac */ /* 0x000e620008000a00 */
[----:B------:R-:W1:Y:S01]  /*5680*/  LDCU.64 UR42, c[0x0][0xb28] ;  /* 0x00016500ff2a77ac */ /* 0x000e620008000a00 */
[----:B------:R-:W1:Y:S01]  /*5690*/  LDCU.128 UR56, c[0x0][0xb10] ;  /* 0x00016200ff3877ac */ /* 0x000e620008000c00 */
[----:B------:R-:W1:Y:S01]  /*56a0*/  LDCU UR62, c[0x0][0x374] ;  /* 0x00006e80ff3e77ac */ /* 0x000e620008000800 */
[----:B------:R-:W-:Y:S01]  /*56b0*/  UMOV UR55, 0x1 ;  /* 0x0000000100377882 */ /* 0x000fe20000000000 */
[----:B------:R-:W-:Y:S01]  /*56c0*/  UMOV UR46, URZ ;  /* 0x000000ff002e7c82 */ /* 0x000fe20008000000 */
[----:B------:R-:W-:Y:S01]  /*56d0*/  UMOV UR53, URZ ;  /* 0x000000ff00357c82 */ /* 0x000fe20008000000 */
[----:B------:R-:W-:Y:S01]  /*56e0*/  UMOV UR52, URZ ;  /* 0x000000ff00347c82 */ /* 0x000fe20008000000 */
[----:B-1234-:R-:W-:-:S07]  /*56f0*/  IMAD.IADD R23, R0, 0x1, R23 ;  /* 0x0000000100177824 */ /* 0x01efce00078e0217 */
.L_x_126:
[C---:B------:R-:W-:Y:S02]  /*5700*/  LEA R0, R58.reuse, UR44, 0x3 ;  /* 0x0000002c3a007c11 */ /* 0x040fe4000f8e18ff */
[----:B------:R-:W-:Y:S02]  /*5710*/  SHF.L.U32 R2, R59, 0x1f, RZ ;  /* 0x0000001f3b027819 */ /* 0x000fe400000006ff */
[----:B------:R-:W-:Y:S02]  /*5720*/  LEA R4, R58, UR44, 0x4 ;  /* 0x0000002c3a047c11 */ /* 0x000fe4000f8e20ff */
[----:B------:R-:W1:Y:S02]  /*5730*/  SYNCS.PHASECHK.TRANS64.TRYWAIT P0, [R0+URZ+0x100], R2 ;  /* 0x00010002000075a7 */ /* 0x000e6400080011ff */
[----:B-1----:R-:W-:Y:S05]  /*5740*/  @!P0 BRA `(.L_x_96) ;  /* 0x0000002c00988947 */ /* 0x002fea0003800000 */
.L_x_184:
[----:B------:R-:W-:Y:S01]  /*5750*/  R2UR UR7, R66 ;  /* 0x00000000420772ca */ /* 0x000fe200000e0000 */
[----:B------:R-:W2:Y:S01]  /*5760*/  LDS.128 R4, [R4+0x190] ;  /* 0x0001900004047984 */ /* 0x000ea20000000c00 */
[----:B-1----:R-:W-:Y:S01]  /*5770*/  VIADD R0, R0, 0x110 ;  /* 0x0000011000007836 */ /* 0x002fe20000000000 */
[----:B------:R-:W-:Y:S04]  /*5780*/  UISETP.GE.AND UP0, UPT, UR40, 0x1, UPT ;  /* 0x000000012800788c */ /* 0x000fe8000bf06270 */
[----:B------:R-:W-:Y:S01]  /*5790*/  PRMT R0, RZ, 0x654, R0 ;  /* 0x00000654ff007816 */ /* 0x000fe20000000000 */
[----:B------:R-:W-:Y:S01]  /*57a0*/  @!PT LDS RZ, [RZ] ;  /* 0x00000000fffff984 */ /* 0x000fe20000000800 */
[----:B------:R-:W-:Y:S01]  /*57b0*/  @!PT LDS RZ, [RZ] ;  /* 0x00000000fffff984 */ /* 0x000fe20000000800 */
[----:B------:R-:W-:Y:S01]  /*57c0*/  @!PT LDS RZ, [RZ] ;  /* 0x00000000fffff984 */ /* 0x000fe20000000800 */
[----:B------:R-:W-:Y:S01]  /*57d0*/  @!PT LDS RZ, [RZ] ;  /* 0x00000000fffff984 */ /* 0x000fe20000000800 */
[----:B------:R1:W-:Y:S06]  /*57e0*/  MEMBAR.ALL.CTA ;  /* 0x0000000000007992 */ /* 0x0003ec0000008000 */
[----:B-1----:R-:W1:Y:S02]  /*57f0*/  FENCE.VIEW.ASYNC.S ;  /* 0x00000000000073c6 */ /* 0x002e640000000000 */
[----:B-1----:R1:W-:Y:S01]  /*5800*/  SYNCS.ARRIVE.TRANS64.RED.A1T0 RZ, [R0+URZ], RZ ;  /* 0x000000ff00ff79a7 */ /* 0x0023e200081004ff */
[----:B--2---:R-:W-:Y:S11]  /*5810*/  LOP3.LUT P0, RZ, R6, 0x1, RZ, 0xc0, !PT ;  /* 0x0000000106ff7812 */ /* 0x004ff6000780c0ff */
[----:B------:R-:W-:Y:S02]  /*5820*/  @!UPT UIADD3 URZ, UPT, UPT, URZ, URZ, URZ ;  /* 0x000000fffffff290 */ /* 0x000fe4000fffe0ff */
[----:B------:R-:W-:Y:S01]  /*5830*/  VOTEU.ANY UP1, P0 ;  /* 0x0000000000ff7886 */ /* 0x000fe20000020100 */
[----:B------:R-:W-:Y:S01]  /*5840*/  PLOP3.LUT P0, PT, PT, PT, UP1, 0x80, 0x8 ;  /* 0x000000000008781c */ /* 0x000fe20003f0f018 */
[----:B------:R-:W-:Y:S06]  /*5850*/  UP2UR UR4, UPR, URZ, 0x2 ;  /* 0x00000002ff047883 */ /* 0x000fec0008000000 */
[----:B------:R-:W-:Y:S06]  /*5860*/  IMAD.U32 R68, RZ, RZ, UR4 ;  /* 0x00000004ff447e24 */ /* 0x000fec000f8e00ff */
[----:B------:R-:W-:Y:S02]  /*5870*/  @P0 SHF.R.U32.HI R2, RZ, 0x10, R5 ;  /* 0x00000010ff020819 */ /* 0x000fe40000011605 */
[----:B------:R-:W-:Y:S02]  /*5880*/  @P0 MOV R3, R4 ;  /* 0x0000000400030202 */ /* 0x000fe40000000f00 */
[----:B------:R-:W-:Y:S02]  /*5890*/  @P0 R2UR UR4, R2 ;  /* 0x00000000020402ca */ /* 0x000fe400000e0000 */
[----:B------:R-:W-:Y:S02]  /*58a0*/  @P0 LOP3.LUT R4, R5, 0xffff, RZ, 0xc0, !PT ;  /* 0x0000ffff05040812 */ /* 0x000fe400078ec0ff */
[----:B------:R-:W-:Y:S02]  /*58b0*/  @P0 R2UR UR6, R3 ;  /* 0x00000000030602ca */ /* 0x000fe400000e0000 */
[----:B------:R-:W-:Y:S07]  /*58c0*/  @P0 R2UR UR5, R4 ;  /* 0x00000000040502ca */ /* 0x000fee00000e0000 */
[----:B------:R-:W-:Y:S02]  /*58d0*/  @UP1 UMOV UR7, UR4 ;  /* 0x0000000400071c82 */ /* 0x000fe40008000000 */
[----:B------:R-:W-:Y:S02]  /*58e0*/  IMAD.U32 R66, RZ, RZ, UR7 ;  /* 0x00000007ff427e24 */ /* 0x000fe4000f8e00ff */
[----:B------:R-:W-:Y:S02]  /*58f0*/  @UP1 UMOV UR38, UR6 ;  /* 0x0000000600261c82 */ /* 0x000fe40008000000 */
[----:B------:R-:W-:Y:S01]  /*5900*/  @UP1 UMOV UR37, UR5 ;  /* 0x0000000500251c82 */ /* 0x000fe20008000000 */
[----:B-1----:R-:W-:Y:S05]  /*5910*/  BRA.U !UP0, `(.L_x_97) ;  /* 0x0000000108cc7547 */ /* 0x002fea000b800000 */
[----:B------:R-:W1:Y:S01]  /*5920*/  LDCU UR12, c[0x0][0xb20] ;  /* 0x00016400ff0c77ac */ /* 0x000e620008000800 */
[----:B------:R-:W-:Y:S02]  /*5930*/  UIMAD.WIDE.U32 UR4, UR62, UR59, URZ ;  /* 0x0000003b3e0472a5 */ /* 0x000fe4000f8e00ff */
[----:B------:R-:W-:Y:S02]  /*5940*/  UIMAD.WIDE.U32 UR6, UR63, UR56, URZ ;  /* 0x000000383f0672a5 */ /* 0x000fe4000f8e00ff */
[----:B------:R-:W-:Y:S02]  /*5950*/  UISETP.NE.AND UP0, UPT, UR58, 0x1, UPT ;  /* 0x000000013a00788c */ /* 0x000fe4000bf05270 */
[----:B------:R-:W-:Y:S02]  /*5960*/  UIMAD.WIDE.U32 UR8, UR37, UR59, URZ ;  /* 0x0000003b250872a5 */ /* 0x000fe4000f8e00ff */
[----:B------:R-:W-:Y:S02]  /*5970*/  UIMAD.WIDE.U32 UR10, UR38, UR56, URZ ;  /* 0x00000038260a72a5 */ /* 0x000fe4000f8e00ff */
[----:B------:R-:W-:Y:S02]  /*5980*/  UISETP.NE.AND UP1, UPT, UR41, 0x1, UPT ;  /* 0x000000012900788c */ /* 0x000fe4000bf25270 */
[----:B------:R-:W-:Y:S01]  /*5990*/  UISETP.NE.AND UP2, UPT, UR40, 0x1, UPT ;  /* 0x000000012800788c */ /* 0x000fe2000bf45270 */
[----:B------:R-:W-:Y:S02]  /*59a0*/  UMOV UR4, UR5 ;  /* 0x0000000500047c82 */ /* 0x000fe40008000000 */
[----:B-1----:R-:W-:Y:S03]  /*59b0*/  USHF.R.U32.HI UR5, URZ, UR12, UR4 ;  /* 0x0000000cff057299 */ /* 0x002fe60008011604 */
[----:B------:R-:W-:Y:S02]  /*59c0*/  UMOV UR4, UR7 ;  /* 0x0000000700047c82 */ /* 0x000fe40008000000 */
[----:B------:R-:W-:Y:S02]  /*59d0*/  USHF.R.U32.HI UR7, URZ, UR57, UR4 ;  /* 0x00000039ff077299 */ /* 0x000fe40008011604 */
[----:B------:R-:W-:Y:S02]  /*59e0*/  USEL UR4, UR62, UR5, !UP0 ;  /* 0x000000053e047287 */ /* 0x000fe4000c000000 */
[----:B------:R-:W-:Y:S01]  /*59f0*/  USEL UR7, UR63, UR7, !UP1 ;  /* 0x000000073f077287 */ /* 0x000fe2000c800000 */
[----:B------:R-:W-:Y:S01]  /*5a00*/  UMOV UR5, UR9 ;  /* 0x0000000900057c82 */ /* 0x000fe20008000000 */
[----:B------:R-:W-:Y:S02]  /*5a10*/  UIMAD.WIDE.U32 UR8, UR4, UR42, URZ ;  /* 0x0000002a040872a5 */ /* 0x000fe4000f8e00ff */
[----:B------:R-:W-:Y:S03]  /*5a20*/  USHF.R.U32.HI UR6, URZ, UR12, UR5 ;  /* 0x0000000cff067299 */ /* 0x000fe60008011605 */
[----:B------:R-:W-:Y:S01]  /*5a30*/  UMOV UR5, UR11 ;  /* 0x0000000b00057c82 */ /* 0x000fe20008000000 */
[----:B------:R-:W-:Y:S02]  /*5a40*/  UIMAD.WIDE.U32 UR10, UR7, UR42, URZ ;  /* 0x0000002a070a72a5 */ /* 0x000fe4000f8e00ff */
[----:B------:R-:W-:Y:S02]  /*5a50*/  USHF.R.U32.HI UR12, URZ, UR57, UR5 ;  /* 0x00000039ff0c7299 */ /* 0x000fe40008011605 */
[----:B------:R-:W-:Y:S01]  /*5a60*/  USEL UR6, UR37, UR6, !UP0 ;  /* 0x0000000625067287 */ /* 0x000fe2000c000000 */
[----:B------:R-:W-:Y:S02]  /*5a70*/  UMOV UR5, UR9 ;  /* 0x0000000900057c82 */ /* 0x000fe40008000000 */
[----:B------:R-:W-:Y:S01]  /*5a80*/  UMOV UR10, UR11 ;  /* 0x0000000b000a7c82 */ /* 0x000fe20008000000 */
[----:B------:R-:W-:Y:S02]  /*5a90*/  @UP2 USHF.R.U32.HI UR4, URZ, UR43, UR5 ;  /* 0x0000002bff042299 */ /* 0x000fe40008011605 */
[----:B------:R-:W-:Y:S02]  /*5aa0*/  @UP2 USHF.R.U32.HI UR7, URZ, UR43, UR10 ;  /* 0x0000002bff072299 */ /* 0x000fe4000801160a */
[----:B------:R-:W-:Y:S02]  /*5ab0*/  UIMAD UR4, UR40, UR4, URZ ;  /* 0x00000004280472a4 */ /* 0x000fe4000f8e02ff */
[----:B------:R-:W-:Y:S02]  /*5ac0*/  UIMAD.WIDE.U32 UR10, UR6, UR42, URZ ;  /* 0x0000002a060a72a5 */ /* 0x000fe4000f8e00ff */
[----:B------:R-:W-:Y:S02]  /*5ad0*/  USEL UR5, UR38, UR12, !UP1 ;  /* 0x0000000c26057287 */ /* 0x000fe4000c800000 */
[----:B------:R-:W-:Y:S02]  /*5ae0*/  UIMAD UR8, UR40, UR7, URZ ;  /* 0x00000007280872a4 */ /* 0x000fe4000f8e02ff */
[----:B------:R-:W-:Y:S03]  /*5af0*/  UISETP.GE.AND UP0, UPT, UR6, UR4, UPT ;  /* 0x000000040600728c */ /* 0x000fe6000bf06270 */
[----:B------:R-:W-:Y:S01]  /*5b00*/  UMOV UR4, UR11 ;  /* 0x0000000b00047c82 */ /* 0x000fe20008000000 */
[----:B------:R-:W-:Y:S02]  /*5b10*/  UISETP.GE.OR UP0, UPT, UR5, UR8, UP0 ;  /* 0x000000080500728c */ /* 0x000fe40008706670 */
[----:B------:R-:W-:Y:S02]  /*5b20*/  USHF.R.U32.HI UR4, URZ, UR43, UR4 ;  /* 0x0000002bff047299 */ /* 0x000fe40008011604 */
[----:B------:R-:W-:Y:S02]  /*5b30*/  UIMAD.WIDE.U32 UR8, UR5, UR42, URZ ;  /* 0x0000002a050872a5 */ /* 0x000fe4000f8e00ff */
[----:B------:R-:W-:Y:S02]  /*5b40*/  USEL UR11, UR6, UR4, !UP2 ;  /* 0x00000004060b7287 */ /* 0x000fe4000d000000 */
[----:B------:R-:W-:Y:S02]  /*5b50*/  UIADD3 UR8, UPT, UPT, -UR5, URZ, URZ ;  /* 0x000000ff05087290 */ /* 0x000fe4000fffe1ff */
[----:B------:R-:W-:Y:S01]  /*5b60*/  UIADD3 UR10, UPT, UPT, -UR11, URZ, URZ ;  /* 0x000000ff0b0a7290 */ /* 0x000fe2000fffe1ff */
[----:B------:R-:W-:Y:S01]  /*5b70*/  @!UP0 UMOV UR4, UR9 ;  /* 0x0000000900048c82 */ /* 0x000fe20008000000 */
[----:B------:R-:W-:Y:S02]  /*5b80*/  UIADD3 UR9, UPT, UPT, -UR6, URZ, URZ ;  /* 0x000000ff06097290 */ /* 0x000fe4000fffe1ff */
[----:B------:R-:W-:Y:S02]  /*5b90*/  @!UP0 USHF.R.U32.HI UR4, URZ, UR43, UR4 ;  /* 0x0000002bff048299 */ /* 0x000fe40008011604 */
[----:B------:R-:W-:Y:S02]  /*5ba0*/  UIMAD UR10, UR40, UR10, UR6 ;  /* 0x0000000a280a72a4 */ /* 0x000fe4000f8e0206 */
[----:B------:R-:W-:Y:S04]  /*5bb0*/  @!UP0 USEL UR4, UR5, UR4, !UP2 ;  /* 0x0000000405048287 */ /* 0x000fe8000d000000 */
[----:B------:R-:W-:Y:S02]  /*5bc0*/  @!UP0 UIMAD UR10, UR7, UR10, UR4 ;  /* 0x0000000a070a82a4 */ /* 0x000fe4000f8e0204 */
[----:B------:R-:W-:Y:S02]  /*5bd0*/  @!UP0 UIADD3 UR11, UPT, UPT, UR11, -UR4, URZ ;  /* 0x800000040b0b8290 */ /* 0x000fe4000fffe0ff */
[----:B------:R-:W-:Y:S02]  /*5be0*/  UIMAD UR7, UR41, UR8, UR38 ;  /* 0x00000008290772a4 */ /* 0x000fe4000f8e0226 */
[----:B------:R-:W-:Y:S02]  /*5bf0*/  @!UP0 UIMAD UR6, UR11, UR40, UR5 ;  /* 0x000000280b0682a4 */ /* 0x000fe4000f8e0205 */
[----:B------:R-:W-:Y:S01]  /*5c00*/  UIMAD UR4, UR58, UR9, UR37 ;  /* 0x000000093a0472a4 */ /* 0x000fe2000f8e0225 */
[----:B------:R-:W-:Y:S02]  /*5c10*/  @!UP0 UMOV UR5, UR10 ;  /* 0x0000000a00058c82 */ /* 0x000fe40008000000 */
[----:B------:R-:W-:Y:S02]  /*5c20*/  UIMAD UR38, UR5, UR41, UR7 ;  /* 0x00000029052672a4 */ /* 0x000fe4000f8e0207 */
[----:B------:R-:W-:Y:S11]  /*5c30*/  UIMAD UR37, UR6, UR58, UR4 ;  /* 0x0000003a062572a4 */ /* 0x000ff6000f8e0204 */
[----:B------:R-:W-:Y:S01]  /*5c40*/  @!UPT UIADD3 URZ, UPT, UPT, URZ, URZ, URZ ;  /* 0x000000fffffff290 */ /* 0x000fe2000fffe0ff */
.L_x_97:
[----:B------:R-:W-:Y:S01]  /*5c50*/  UISETP.NE.AND UP0, UPT, UR39, 0x1, UPT ;  /* 0x000000012700788c */ /* 0x000fe2000bf05270 */
[----:B------:R-:W-:Y:S01]  /*5c60*/  R2UR UR11, R67 ;  /* 0x00000000430b72ca */ /* 0x000fe200000e0000 */
[----:B------:R-:W-:Y:S01]  /*5c70*/  USHF.L.U32 UR50, UR26, 0x6, URZ ;  /* 0x000000061a327899 */ /* 0x000fe200080006ff */
[----:B------:R-:W-:Y:S01]  /*5c80*/  IADD3 R58, PT, PT, R58, 0x1, RZ ;  /* 0x000000013a3a7810 */ /* 0x000fe20007ffe0ff */
[----:B------:R-:W-:Y:S07]  /*5c90*/  USHF.L.U32 UR49, UR30, 0x6, URZ ;  /* 0x000000061e317899 */ /* 0x000fee00080006ff */
[----:B------:R-:W1:Y:S01]  /*5ca0*/  @!UP0 LDCU.128 UR12, c[0x0][0xb10] ;  /* 0x00016200ff0c87ac */ /* 0x000e620008000c00 */
[----:B------:R-:W2:Y:S01]  /*5cb0*/  @!UP0 LDCU UR5, c[0x0][0xb0c] ;  /* 0x00016180ff0587ac */ /* 0x000ea20008000800 */
[----:B------:R-:W3:Y:S01]  /*5cc0*/  @!UP0 LDCU UR10, c[0x0][0xb20] ;  /* 0x00016400ff0a87ac */ /* 0x000ee20008000800 */
[----:B-1----:R-:W-:Y:S02]  /*5cd0*/  UIMAD.WIDE.U32 UR8, UR38, UR12, URZ ;  /* 0x0000000c260872a5 */ /* 0x002fe4000f8e00ff */
[----:B------:R-:W-:Y:S02]  /*5ce0*/  UIMAD.WIDE.U32 UR6, UR37, UR15, URZ ;  /* 0x0000000f250672a5 */ /* 0x000fe4000f8e00ff */
[----:B------:R-:W-:Y:S03]  /*5cf0*/  @!UP0 UISETP.NE.AND UP1, UPT, UR14, 0x1, UPT ;  /* 0x000000010e00888c */ /* 0x000fe6000bf25270 */
[----:B------:R-:W-:Y:S01]  /*5d00*/  @!UP0 UMOV UR4, UR9 ;  /* 0x0000000900048c82 */ /* 0x000fe20008000000 */
[----:B--2---:R-:W-:Y:S02]  /*5d10*/  @!UP0 UISETP.NE.AND UP2, UPT, UR5, 0x1, UPT ;  /* 0x000000010500888c */ /* 0x004fe4000bf45270 */
[----:B------:R-:W-:Y:S01]  /*5d20*/  @!UP0 USHF.R.U32.HI UR4, URZ, UR13, UR4 ;  /* 0x0000000dff048299 */ /* 0x000fe20008011604 */
[----:B------:R-:W-:Y:S02]  /*5d30*/  @!UP0 UMOV UR6, UR7 ;  /* 0x0000000700068c82 */ /* 0x000fe40008000000 */
[----:B---3--:R-:W-:Y:S02]  /*5d40*/  @!UP0 USHF.R.U32.HI UR6, URZ, UR10, UR6 ;  /* 0x0000000aff068299 */ /* 0x008fe40008011606 */
[----:B------:R-:W-:Y:S02]  /*5d50*/  @!UP0 USEL UR7, UR38, UR4, !UP2 ;  /* 0x0000000426078287 */ /* 0x000fe4000d000000 */
[----:B------:R-:W-:Y:S04]  /*5d60*/  @!UP0 USEL UR6, UR37, UR6, !UP1 ;  /* 0x0000000625068287 */ /* 0x000fe8000c800000 */
[----:B------:R-:W-:Y:S02]  /*5d70*/  @!UP0 UIADD3 UR4, UPT, UPT, -UR7, UR6, URZ ;  /* 0x0000000607048290 */ /* 0x000fe4000fffe1ff */
[----:B------:R-:W-:Y:S02]  /*5d80*/  @!UP0 UIADD3 UR6, UPT, UPT, UR7, -UR6, URZ ;  /* 0x8000000607068290 */ /* 0x000fe4000fffe0ff */
[----:B------:R-:W-:Y:S02]  /*5d90*/  @!UP0 UIMAD UR38, UR4, UR5, UR38 ;  /* 0x00000005042682a4 */ /* 0x000fe4000f8e0226 */
[----:B------:R-:W-:Y:S02]  /*5da0*/  @!UP0 UIMAD UR37, UR6, UR14, UR37 ;  /* 0x0000000e062582a4 */ /* 0x000fe4000f8e0225 */
[----:B------:R-:W-:Y:S09]  /*5db0*/  ULOP3.LUT UP0, URZ, UR11, 0x3f0, URZ, 0xc0, !UPT ;  /* 0x000003f00bff7892 */ /* 0x000ff2000f80c0ff */
[----:B------:R-:W-:Y:S05]  /*5dc0*/  BRA.U !UP0, `(.L_x_98) ;  /* 0x00000001087c7547 */ /* 0x000fea000b800000 */
[----:B------:R-:W1:Y:S01]  /*5dd0*/  LDCU.64 UR8, c[0x4][0x80] ;  /* 0x01001000ff0877ac */ /* 0x000e620008000a00 */
[----:B------:R-:W-:Y:S01]  /*5de0*/  MOV R2, 0x0 ;  /* 0x0000000000027802 */ /* 0x000fe20000000f00 */
[----:B------:R-:W-:Y:S02]  /*5df0*/  HFMA2 R12, -RZ, RZ, 0, 5.9604644775390625e-08 ;  /* 0x00000001ff0c7431 */ /* 0x000fe400000001ff */
[----:B------:R-:W-:Y:S01]  /*5e00*/  IMAD.MOV.U32 R8, RZ, RZ, 0x70 ;  /* 0x00000070ff087424 */ /* 0x000fe200078e00ff */
[----:B------:R2:W3:Y:S01]  /*5e10*/  LDC.64 R14, c[0x4][R2] ;  /* 0x01000000020e7b82 */ /* 0x0004e20000000a00 */
[----:B------:R-:W4:Y:S01]  /*5e20*/  LDCU.64 UR6, c[0x4][0x88] ;  /* 0x01001100ff0677ac */ /* 0x000f220008000a00 */
[----:B------:R-:W-:Y:S01]  /*5e30*/  IMAD.MOV.U32 R13, RZ, RZ, RZ ;  /* 0x000000ffff0d7224 */ /* 0x000fe200078e00ff */
[----:B------:R-:W2:Y:S01]  /*5e40*/  LDCU.64 UR4, c[0x4][0x8] ;  /* 0x01000100ff0477ac */ /* 0x000ea20008000a00 */
[----:B-1----:R-:W-:Y:S01]  /*5e50*/  MOV R5, UR9 ;  /* 0x0000000900057c02 */ /* 0x002fe20008000f00 */
[----:B------:R-:W-:Y:S01]  /*5e60*/  IMAD.U32 R4, RZ, RZ, UR8 ;  /* 0x00000008ff047e24 */ /* 0x000fe2000f8e00ff */
[----:B----4-:R-:W-:Y:S01]  /*5e70*/  MOV R7, UR7 ;  /* 0x0000000700077c02 */ /* 0x010fe20008000f00 */
[----:B------:R-:W-:Y:S01]  /*5e80*/  IMAD.U32 R6, RZ, RZ, UR6 ;  /* 0x00000006ff067e24 */ /* 0x000fe2000f8e00ff */
[----:B--2---:R-:W-:Y:S01]  /*5e90*/  MOV R11, UR5 ;  /* 0x00000005000b7c02 */ /* 0x004fe20008000f00 */
[----:B------:R-:W-:Y:S02]  /*5ea0*/  IMAD.U32 R10, RZ, RZ, UR4 ;  /* 0x00000004ff0a7e24 */ /* 0x000fe4000f8e00ff */
[----:B------:R-:W-:Y:S07]  /*5eb0*/  LEPC R20, `(.L_x_99) ;  /* 0x000000001014794e */ /* 0x000fee0000000000 */
[----:B---3-5:R-:W-:Y:S05]  /*5ec0*/  CALL.ABS.NOINC R14 ;  /* 0x000000000e007343 */ /* 0x028fea0003c00000 */
.L_x_99:
[----:B------:R-:W1:Y:S01]  /*5ed0*/  LDCU.64 UR8, c[0x4][0x80] ;  /* 0x01001000ff0877ac */ /* 0x000e620008000a00 */
[----:B------:R-:W2:Y:S01]  /*5ee0*/  LDC.64 R2, c[0x4][R2] ;  /* 0x0100000002027b82 */ /* 0x000ea20000000a00 */
[----:B------:R-:W-:Y:S02]  /*5ef0*/  HFMA2 R12, -RZ, RZ, 0, 5.9604644775390625e-08 ;  /* 0x00000001ff0c7431 */ /* 0x000fe400000001ff */
[----:B------:R-:W-:Y:S02]  /*5f00*/  IMAD.MOV.U32 R8, RZ, RZ, 0x70 ;  /* 0x00000070ff087424 */ /* 0x000fe400078e00ff */
[----:B------:R-:W-:Y:S01]  /*5f10*/  IMAD.MOV.U32 R13, RZ, RZ, RZ ;  /* 0x000000ffff0d7224 */ /* 0x000fe200078e00ff */
[----:B------:R-:W3:Y:S01]  /*5f20*/  LDCU.64 UR6, c[0x4][0x88] ;  /* 0x01001100ff0677ac */ /* 0x000ee20008000a00 */
[----:B------:R-:W4:Y:S01]  /*5f30*/  LDCU.64 UR4, c[0x4][0x8] ;  /* 0x01000100ff0477ac */ /* 0x000f220008000a00 */
[----:B-1----:R-:W-:Y:S02]  /*5f40*/  MOV R4, UR8 ;  /* 0x0000000800047c02 */ /* 0x002fe40008000f00 */
[----:B------:R-:W-:Y:S02]  /*5f50*/  MOV R5, UR9 ;  /* 0x0000000900057c02 */ /* 0x000fe40008000f00 */
[----:B---3--:R-:W-:Y:S01]  /*5f60*/  MOV R7, UR7 ;  /* 0x0000000700077c02 */ /* 0x008fe20008000f00 */
[----:B------:R-:W-:Y:S01]  /*5f70*/  IMAD.U32 R6, RZ, RZ, UR6 ;  /* 0x00000006ff067e24 */ /* 0x000fe2000f8e00ff */
[----:B----4-:R-:W-:Y:S01]  /*5f80*/  MOV R11, UR5 ;  /* 0x00000005000b7c02 */ /* 0x010fe20008000f00 */
[----:B------:R-:W-:Y:S02]  /*5f90*/  IMAD.U32 R10, RZ, RZ, UR4 ;  /* 0x00000004ff0a7e24 */ /* 0x000fe4000f8e00ff */
[----:B------:R-:W-:Y:S07]  /*5fa0*/  LEPC R20, `(.L_x_98) ;  /* 0x000000001014794e */ /* 0x000fee0000000000 */
[----:B--2---:R-:W-:Y:S05]  /*5fb0*/  CALL.ABS.NOINC R2 ;  /* 0x0000000002007343 */ /* 0x004fea0003c00000 */
.L_x_98:
[----:B------:R-:W-:Y:S02]  /*5fc0*/  R2UR UR6, R56 ;  /* 0x00000000380672ca */ /* 0x000fe400000e0000 */
[----:B------:R-:W-:Y:S02]  /*5fd0*/  R2UR UR5, R65 ;  /* 0x00000000410572ca */ /* 0x000fe400000e0000 */
[----:B------:R-:W-:Y:S02]  /*5fe0*/  R2UR UR4, R64 ;  /* 0x00000000400472ca */ /* 0x000fe400000e0000 */
[----:B------:R-:W-:Y:S02]  /*5ff0*/  ISETP.NE.U32.AND P4, PT, R50, RZ, PT ;  /* 0x000000ff3200720c */ /* 0x000fe40003f85070 */
[----:B------:R-:W-:Y:S02]  /*6000*/  ISETP.NE.U32.AND P2, PT, RZ, UR60, PT ;  /* 0x0000003cff007c0c */ /* 0x000fe4000bf45070 */
[----:B------:R-:W-:Y:S02]  /*6010*/  ISETP.NE.AND.EX P4, PT, R51, RZ, PT, P4 ;  /* 0x000000ff3300720c */ /* 0x000fe40003f85340 */
[----:B------:R-:W-:Y:S01]  /*6020*/  ISETP.NE.AND.EX P2, PT, RZ, UR61, PT, P2 ;  /* 0x0000003dff007c0c */ /* 0x000fe2000bf45320 */
[----:B------:R-:W-:Y:S02]  /*6030*/  UISETP.NE.AND UP2, UPT, UR6, URZ, UPT ;  /* 0x000000ff0600728c */ /* 0x000fe4000bf45270 */
[----:B------:R-:W-:Y:S04]  /*6040*/  UISETP.NE.U32.AND UP0, UPT, UR5, URZ, UPT ;  /* 0x000000ff0500728c */ /* 0x000fe8000bf05070 */
[----:B------:R-:W-:Y:S01]  /*6050*/  UISETP.NE.AND.EX UP1, UPT, UR4, URZ, UPT, UP0 ;  /* 0x000000ff0400728c */ /* 0x000fe2000bf25300 */
[----:B------:R-:W-:Y:S01]  /*6060*/  PLOP3.LUT P1, PT, PT, PT, UP2, 0x80, 0x8 ;  /* 0x000000000008781c */ /* 0x000fe20003f2f028 */
[----:B------:R-:W-:Y:S03]  /*6070*/  UPLOP3.LUT UP0, UPT, UPT, UPT, UPT, 0x40, 0x4 ;  /* 0x000000000004789c */ /* 0x000fe60003f0e870 */
[----:B------:R-:W-:Y:S06]  /*6080*/  @UP2 UPLOP3.LUT UP0, UPT, UPT, UPT, UP1, 0x80, 0x8 ;  /* 0x000000000008289c */ /* 0x000fec0003f0f010 */
[----:B------:R-:W-:Y:S01]  /*6090*/  PLOP3.LUT P0, PT, PT, PT, UP0, 0x80, 0x8 ;  /* 0x000000000008781c */ /* 0x000fe20003f0f008 */
[----:B------:R-:W-:Y:S01]  /*60a0*/  @!UPT UIADD3 URZ, UPT, UPT, URZ, URZ, URZ ;  /* 0x000000fffffff290 */ /* 0x000fe2000fffe0ff */
[----:B------:R-:W-:Y:S11]  /*60b0*/  BRA.U !UP1, `(.L_x_100) ;  /* 0x0000000109407547 */ /* 0x000ff6000b800000 */
[----:B------:R-:W-:Y:S01]  /*60c0*/  UISETP.NE.U32.AND UP0, UPT, UR60, URZ, UPT ;  /* 0x000000ff3c00728c */ /* 0x000fe2000bf05070 */
[----:B------:R-:W-:Y:S01]  /*60d0*/  R2UR UR6, R65 ;  /* 0x00000000410672ca */ /* 0x000fe200000e0000 */
[----:B------:R-:W1:Y:S01]  /*60e0*/  LDCU.64 UR8, c[0x0][0x358] ;  /* 0x00006b00ff0877ac */ /* 0x000e620008000a00 */
[----:B------:R-:W-:Y:S02]  /*60f0*/  HFMA2 R52, -RZ, RZ, 0, 5.9604644775390625e-08 ;  /* 0x00000001ff347431 */ /* 0x000fe400000001ff */
[----:B------:R-:W-:Y:S01]  /*6100*/  IMAD.MOV.U32 R0, RZ, RZ, 0x1 ;  /* 0x00000001ff007424 */ /* 0x000fe200078e00ff */
[----:B------:R-:W-:Y:S06]  /*6110*/  UISETP.NE.AND.EX UP0, UPT, UR61, URZ, UPT, UP0 ;  /* 0x000000ff3d00728c */ /* 0x000fec000bf05300 */
[----:B------:R-:W-:Y:S05]  /*6120*/  PLOP3.LUT P3, PT, PT, PT, UP0, 0x80, 0x8 ;  /* 0x000000000008781c */ /* 0x000fea0003f6f008 */
[----:B------:R-:W2:Y:S01]  /*6130*/  @UP0 LDCU.64 UR4, c[0x0][0x888] ;  /* 0x00011100ff0407ac */ /* 0x000ea20008000a00 */
[----:B------:R-:W-:Y:S07]  /*6140*/  @UP0 UIMAD UR6, UR36, UR6, URZ ;  /* 0x00000006240602a4 */ /* 0x000fee000f8e02ff */
[----:B------:R-:W-:Y:S01]  /*6150*/  @!P3 PRMT R52, R0, 0x7610, R52 ;  /* 0x000076100034b816 */ /* 0x000fe20000000034 */
[----:B--2---:R-:W-:Y:S06]  /*6160*/  @UP0 UIMAD.WIDE UR4, UR6, 0x4, UR4 ;  /* 0x00000004060408a5 */ /* 0x004fec000f8e0204 */
[----:B------:R-:W-:Y:S02]  /*6170*/  IMAD.U32 R2, RZ, RZ, UR4 ;  /* 0x00000004ff027e24 */ /* 0x000fe4000f8e00ff */
[----:B------:R-:W-:Y:S03]  /*6180*/  IMAD.U32 R3, RZ, RZ, UR5 ;  /* 0x00000005ff037e24 */ /* 0x000fe6000f8e00ff */
[----:B------:R-:W2:Y:S02]  /*6190*/  @!UP0 LDCU UR4, c[0x0][0x880] ;  /* 0x00011000ff0487ac */ /* 0x000ea40008000800 */
[----:B-1---5:R1:W5:Y:S02]  /*61a0*/  @P3 LDG.E R26, desc[UR8][R2.64] ;  /* 0x00000008021a3981 */ /* 0x022364000c1e1900 */
[----:B-12---:R-:W-:Y:S02]  /*61b0*/  @!P3 MOV R26, UR4 ;  /* 0x00000004001abc02 */ /* 0x006fe40008000f00 */
.L_x_100:
[----:B------:R-:W-:Y:S05]  /*61c0*/  @!P4 BRA `(.L_x_101) ;  /* 0x000000000024c947 */ /* 0x000fea0003800000 */
[----:B------:R-:W-:Y:S01]  /*61d0*/  ISETP.NE.U32.AND P3, PT, R48, RZ, PT ;  /* 0x000000ff3000720c */ /* 0x000fe20003f65070 */
[----:B------:R-:W1:Y:S03]  /*61e0*/  LDCU.64 UR4, c[0x0][0x358] ;  /* 0x00006b00ff0477ac */ /* 0x000e660008000a00 */
[----:B------:R-:W-:Y:S11]  /*61f0*/  ISETP.NE.AND.EX P3, PT, R49, RZ, PT, P3 ;  /* 0x000000ff3100720c */ /* 0x000ff60003f65330 */
[----:B------:R-:W-:Y:S02]  /*6200*/  @!UPT UIADD3 URZ, UPT, UPT, URZ, URZ, URZ ;  /* 0x000000fffffff290 */ /* 0x000fe4000fffe0ff */
[----:B------:R-:W2:Y:S01]  /*6210*/  @P3 LDC.64 R2, c[0x0][0x8a8] ;  /* 0x00022a00ff023b82 */ /* 0x000ea20000000a00 */
[----:B------:R-:W-:Y:S04]  /*6220*/  @P3 IMAD R0, R50, UR36, RZ ;  /* 0x0000002432003c24 */ /* 0x000fe8000f8e02ff */
[----:B--2---:R-:W-:Y:S05]  /*6230*/  @P3 IMAD.WIDE R2, R0, 0x4, R2 ;  /* 0x0000000400023825 */ /* 0x004fea00078e0202 */
[----:B-1---5:R1:W5:Y:S02]  /*6240*/  @P3 LDG.E R24, desc[UR4][R2.64] ;  /* 0x0000000402183981 */ /* 0x022364000c1e1900 */
[----:B-1----:R-:W2:Y:S02]  /*6250*/  @!P3 LDC R24, c[0x0][0x8a0] ;  /* 0x00022800ff18bb82 */ /* 0x002ea40000000800 */
.L_x_101:
[----:B-----5:R-:W-:Y:S01]  /*6260*/  FSETP.NEU.AND P3, PT, R26, RZ, PT ;  /* 0x000000ff1a00720b */ /* 0x020fe20003f6d000 */
[----:B------:R-:W-:Y:S01]  /*6270*/  IMAD.U32 R2, RZ, RZ, UR46 ;  /* 0x0000002eff027e24 */ /* 0x000fe2000f8e00ff */
[----:B------:R-:W-:Y:S01]  /*6280*/  SEL R5, RZ, 0xffffffff, P2 ;  /* 0xffffffffff057807 */ /* 0x000fe20001000000 */
[----:B------:R-:W-:Y:S01]  /*6290*/  ULOP3.LUT UR4, UR55, 0x1, URZ, 0x3c, !UPT ;  /* 0x0000000137047892 */ /* 0x000fe2000f8e3cff */
[----:B------:R-:W-:Y:S01]  /*62a0*/  @P1 LOP3.LUT P2, RZ, R52, 0xff, RZ, 0xc0, !PT ;  /* 0x000000ff34ff1812 */ /* 0x000fe2000784c0ff */
[----:B------:R-:W-:Y:S01]  /*62b0*/  BSSY B1, `(.L_x_102) ;  /* 0x000004b000017945 */ /* 0x000fe20003800000 */
[----:B------:R-:W-:Y:S01]  /*62c0*/  @P1 SEL R0, RZ, 0xffffffff, P3 ;  /* 0xffffffffff001807 */ /* 0x000fe20001800000 */
[----:B------:R-:W-:Y:S01]  /*62d0*/  IMAD.MOV.U32 R75, RZ, RZ, 0x1 ;  /* 0x00000001ff4b7424 */ /* 0x000fe200078e00ff */
[----:B------:R-:W-:Y:S01]  /*62e0*/  LEA R2, R2, UR44, 0x3 ;  /* 0x0000002c02027c11 */ /* 0x000fe2000f8e18ff */
[----:B------:R-:W-:Y:S01]  /*62f0*/  IMAD.U32 R73, RZ, RZ, UR4 ;  /* 0x00000004ff497e24 */ /* 0x000fe2000f8e00ff */
[----:B------:R-:W-:Y:S01]  /*6300*/  @P0 SEL R0, R5, R0, !P2 ;  /* 0x0000000005000207 */ /* 0x000fe20005000000 */
[----:B------:R-:W-:Y:S01]  /*6310*/  IMAD.U32 R74, RZ, RZ, UR46 ;  /* 0x0000002eff4a7e24 */ /* 0x000fe2000f8e00ff */
[----:B------:R-:W-:Y:S02]  /*6320*/  LEA R72, R22, UR44, 0x3 ;  /* 0x0000002c16487c11 */ /* 0x000fe4000f8e18ff */
[----:B------:R-:W-:Y:S02]  /*6330*/  CS2R R46, SRZ ;  /* 0x00000000002e7805 */ /* 0x000fe4000001ff00 */
[----:B------:R-:W-:Y:S02]  /*6340*/  @P1 LOP3.LUT R0, R0, 0x1, RZ, 0xc0, !PT ;  /* 0x0000000100001812 */ /* 0x000fe400078ec0ff */
[----:B------:R-:W-:Y:S02]  /*6350*/  CS2R R44, SRZ ;  /* 0x00000000002c7805 */ /* 0x000fe4000001ff00 */
[----:B------:R-:W-:Y:S02]  /*6360*/  SHF.L.U32 R3, R60, 0x1f, RZ ;  /* 0x0000001f3c037819 */ /* 0x000fe400000006ff */
[----:B------:R-:W-:Y:S02]  /*6370*/  CS2R R42, SRZ ;  /* 0x00000000002a7805 */ /* 0x000fe4000001ff00 */
[----:B------:R-:W-:Y:S02]  /*6380*/  ISETP.NE.U32.OR P5, PT, R0, 0x1, !P1 ;  /* 0x000000010000780c */ /* 0x000fe40004fa5470 */
[----:B------:R-:W-:Y:S02]  /*6390*/  CS2R R40, SRZ ;  /* 0x0000000000287805 */ /* 0x000fe4000001ff00 */
[----:B------:R-:W-:Y:S02]  /*63a0*/  PLOP3.LUT P2, PT, PT, PT, UP1, 0x80, 0x8 ;  /* 0x000000000008781c */ /* 0x000fe40003f4f018 */
[----:B------:R-:W-:Y:S02]  /*63b0*/  CS2R R38, SRZ ;  /* 0x0000000000267805 */ /* 0x000fe4000001ff00 */
[----:B------:R-:W-:Y:S02]  /*63c0*/  LEA.HI R25, R22, R22, RZ, 0x1 ;  /* 0x0000001616197211 */ /* 0x000fe400078f08ff */
[----:B------:R-:W-:Y:S02]  /*63d0*/  CS2R R36, SRZ ;  /* 0x0000000000247805 */ /* 0x000fe4000001ff00 */
[----:B------:R-:W-:Y:S02]  /*63e0*/  LOP3.LUT P4, R57, R52, 0xff, RZ, 0xc0, !PT ;  /* 0x000000ff34397812 */ /* 0x000fe4000788c0ff */
[----:B------:R-:W-:Y:S02]  /*63f0*/  CS2R R34, SRZ ;  /* 0x0000000000227805 */ /* 0x000fe4000001ff00 */
[----:B------:R-:W-:Y:S02]  /*6400*/  SEL R4, RZ, 0xffffffff, P3 ;  /* 0xffffffffff047807 */ /* 0x000fe40001800000 */
[----:B------:R-:W-:Y:S02]  /*6410*/  CS2R R32, SRZ ;  /* 0x0000000000207805 */ /* 0x000fe4000001ff00 */
[----:B------:R-:W-:Y:S02]  /*6420*/  P2R R69, PR, RZ, 0x20 ;  /* 0x00000020ff457803 */ /* 0x000fe40000000000 */
[----:B------:R-:W-:Y:S02]  /*6430*/  @P5 SHF.L.U32 R0, R73, 0x1f, RZ ;  /* 0x0000001f49005819 */ /* 0x000fe400000006ff */
[----:B------:R-:W-:Y:S02]  /*6440*/  @P2 SEL R4, R5, R4, !P4 ;  /* 0x0000000405042207 */ /* 0x000fe40006000000 */
[----:B------:R1:W3:Y:S02]  /*6450*/  @P5 SYNCS.PHASECHK.TRANS64.TRYWAIT P1, [R2+URZ+0xc0], R0 ;  /* 0x0000c000020055a7 */ /* 0x0002e400080211ff */
[----:B------:R-:W-:Y:S04]  /*6460*/  LOP3.LUT R4, R4, 0x1, RZ, 0xc0, !PT ;  /* 0x0000000104047812 */ /* 0x000fe800078ec0ff */
[----:B------:R-:W-:Y:S04]  /*6470*/  ISETP.NE.U32.AND P2, PT, R4, 0x1, PT ;  /* 0x000000010400780c */ /* 0x000fe80003f45070 */
[----:B------:R-:W-:Y:S01]  /*6480*/  P2R R76, PR, RZ, 0x4 ;  /* 0x00000004ff4c7803 */ /* 0x000fe20000000000 */
[----:B------:R4:W2:Y:S01]  /*6490*/  SYNCS.PHASECHK.TRANS64.TRYWAIT P0, [R72+URZ+0x120], R3 ;  /* 0x00012003480075a7 */ /* 0x0008a200080011ff */
[C---:B-1----:R-:W-:Y:S01]  /*64a0*/  IMAD.SHL.U32 R0, R25.reuse, 0x20, RZ ;  /* 0x0000002019007824 */ /* 0x042fe200078e00ff */
[----:B------:R-:W-:Y:S04]  /*64b0*/  LOP3.LUT R25, R25, 0xffe, RZ, 0xc0, !PT ;  /* 0x00000ffe19197812 */ /* 0x000fe800078ec0ff */
[----:B------:R-:W-:Y:S01]  /*64c0*/  LOP3.LUT R0, R0, 0xffffffc0, RZ, 0xc0, !PT ;  /* 0xffffffc000007812 */ /* 0x000fe200078ec0ff */
[----:B------:R-:W-:Y:S04]  /*64d0*/  IMAD.IADD R25, R22, 0x1, -R25 ;  /* 0x0000000116197824 */ /* 0x000fe800078e0a19 */
[----:B------:R-:W-:Y:S04]  /*64e0*/  IMAD.IADD R0, R23, 0x1, R0 ;  /* 0x0000000117007824 */ /* 0x000fe800078e0200 */
[----:B------:R-:W-:Y:S01]  /*64f0*/  IMAD R25, R25, 0x100000, R0 ;  /* 0x0010000019197824 */ /* 0x000fe200078e0200 */
[----:B---3--:R-:W-:Y:S01]  /*6500*/  @P5 SEL R75, RZ, 0x1, !P1 ;  /* 0x00000001ff4b5807 */ /* 0x008fe20004800000 */
[----:B----4-:R-:W-:Y:S06]  /*6510*/  @!P5 BRA `(.L_x_103) ;  /* 0x000000000090d947 */ /* 0x010fec0003800000 */
[----:B------:R-:W-:Y:S01]  /*6520*/  HFMA2 R39, -RZ, RZ, 0, 0 ;  /* 0x00000000ff277431 */ /* 0x000fe200000001ff */
[----:B------:R-:W-:Y:S01]  /*6530*/  ISETP.NE.AND P1, PT, R75, RZ, PT ;  /* 0x000000ff4b00720c */ /* 0x000fe20003f25270 */
[----:B------:R-:W-:Y:S01]  /*6540*/  IMAD.U32 R5, RZ, RZ, UR46 ;  /* 0x0000002eff057e24 */ /* 0x000fe2000f8e00ff */
[----:B------:R-:W-:Y:S11]  /*6550*/  BSSY B0, `(.L_x_104) ;  /* 0x0000005000007945 */ /* 0x000ff60003800000 */
[----:B------:R-:W-:Y:S05]  /*6560*/  @P1 BRA `(.L_x_105) ;  /* 0x00000000000c1947 */ /* 0x000fea0003800000 */
[----:B------:R-:W-:Y:S04]  /*6570*/  SHF.L.U32 R0, R73, 0x1f, RZ ;  /* 0x0000001f49007819 */ /* 0x000fe800000006ff */
[----:B------:R-:W1:Y:S02]  /*6580*/  SYNCS.PHASECHK.TRANS64.TRYWAIT P1, [R2+URZ+0xc0], R0 ;  /* 0x0000c000020075a7 */ /* 0x000e6400080211ff */
[----:B-1----:R-:W-:Y:S05]  /*6590*/  @!P1 BRA `(.L_x_106) ;  /* 0x0000002000189947 */ /* 0x002fea0003800000 */
.L_x_105:
[----:B------:R-:W-:Y:S05]  /*65a0*/  BSYNC B0 ;  /* 0x0000000000007941 */ /* 0x000fea0003800000 */
.L_x_104:
[----:B------:R-:W-:Y:S01]  /*65b0*/  ISETP.NE.AND P1, PT, R76, RZ, PT ;  /* 0x000000ff4c00720c */ /* 0x000fe20003f25270 */
[----:B------:R-:W-:Y:S01]  /*65c0*/  IMAD.MOV.U32 R38, RZ, RZ, RZ ;  /* 0x000000ffff267224 */ /* 0x000fe200078e00ff */
[----:B------:R-:W-:Y:S02]  /*65d0*/  CS2R R36, SRZ ;  /* 0x0000000000247805 */ /* 0x000fe4000001ff00 */
[----:B------:R-:W-:Y:S02]  /*65e0*/  CS2R R34, SRZ ;  /* 0x0000000000227805 */ /* 0x000fe4000001ff00 */
[----:B------:R-:W-:Y:S02]  /*65f0*/  CS2R R32, SRZ ;  /* 0x0000000000207805 */ /* 0x000fe4000001ff00 */
[----:B------:R-:W-:Y:S02]  /*6600*/  CS2R R42, SRZ ;  /* 0x00000000002a7805 */ /* 0x000fe4000001ff00 */
[----:B------:R-:W-:Y:S02]  /*6610*/  CS2R R40, SRZ ;  /* 0x0000000000287805 */ /* 0x000fe4000001ff00 */
[----:B------:R-:W-:Y:S02]  /*6620*/  CS2R R46, SRZ ;  /* 0x00000000002e7805 */ /* 0x000fe4000001ff00 */
[----:B------:R-:W-:Y:S01]  /*6630*/  CS2R R44, SRZ ;  /* 0x00000000002c7805 */ /* 0x000fe2000001ff00 */
[----:B------:R-:W-:Y:S01]  /*6640*/  @P1 IMAD R5, R5, 0x800, R27 ;  /* 0x0000080005051824 */ /* 0x000fe200078e021b */
[----:B------:R-:W-:Y:S05]  /*6650*/  @P1 WARPSYNC.ALL ;  /* 0x0000000000001948 */ /* 0x000fea0003800000 */
[----:B------:R-:W-:Y:S01]  /*6660*/  @P1 LEA R5, R5, UR44, 0x2 ;  /* 0x0000002c05051c11 */ /* 0x000fe2000f8e10ff */
[----:B------:R-:W-:Y:S04]  /*6670*/  UIADD3 UR4, UPT, UPT, UR46, 0x1, URZ ;  /* 0x000000012e047890 */ /* 0x000fe8000fffe0ff */
[----:B------:R3:W4:Y:S01]  /*6680*/  @P1 LDSM.16.M88.4 R32, [R5+0x400] ;  /* 0x000400000520183b */ /* 0x0007220000000200 */
[----:B------:R-:W-:Y:S01]  /*6690*/  @P1 VIADD R4, R5, 0x400 ;  /* 0x0000040005041836 */ /* 0x000fe20000000000 */
[----:B------:R-:W-:Y:S01]  /*66a0*/  UISETP.NE.AND UP0, UPT, UR4, 0x3, UPT ;  /* 0x000000030400788c */ /* 0x000fe2000bf05270 */
[C-C-:B-1----:R-:W-:Y:S02]  /*66b0*/  @P1 IMAD R2, R62.reuse, 0x4, R5.reuse ;  /* 0x000000043e021824 */ /* 0x142fe400078e0205 */
[C---:B------:R-:W-:Y:S01]  /*66c0*/  @P1 IMAD R4, R61.reuse, 0x4, R4 ;  /* 0x000000043d041824 */ /* 0x040fe200078e0204 */
[----:B------:R-:W-:Y:S01]  /*66d0*/  USEL UR5, URZ, 0x1, UP0 ;  /* 0x00000001ff057887 */ /* 0x000fe20008000000 */
[----:B------:R-:W-:Y:S01]  /*66e0*/  @P1 IMAD R0, R61, 0x4, R5 ;  /* 0x000000043d001824 */ /* 0x000fe200078e0205 */
[----:B------:R3:W1:Y:S01]  /*66f0*/  @P1 LDSM.16.M88.4 R36, [R2+0x400] ;  /* 0x000400000224183b */ /* 0x0006620000000200 */
[----:B------:R-:W-:Y:S01]  /*6700*/  @P1 IMAD R4, R62, 0x4, R4 ;  /* 0x000000043e041824 */ /* 0x000fe200078e0204 */
[----:B------:R-:W-:Y:S02]  /*6710*/  USEL UR4, UR4, URZ, UP0 ;  /* 0x000000ff04047287 */ /* 0x000fe40008000000 */
[----:B------:R3:W1:Y:S01]  /*6720*/  @P1 LDSM.16.M88.4 R40, [R0+0x400] ;  /* 0x000400000028183b */ /* 0x0006620000000200 */
[----:B------:R-:W-:Y:S03]  /*6730*/  LOP3.LUT R73, R73, UR5, RZ, 0x3c, !PT ;  /* 0x0000000549497c12 */ /* 0x000fe6000f8e3cff */
[----:B------:R3:W1:Y:S01]  /*6740*/  @P1 LDSM.16.M88.4 R44, [R4] ;  /* 0x00000000042c183b */ /* 0x0006620000000200 */
[----:B------:R-:W-:Y:S03]  /*6750*/  IMAD.U32 R74, RZ, RZ, UR4 ;  /* 0x00000004ff4a7e24 */ /* 0x000fe6000f8e00ff */
.L_x_103:
[----:B------:R-:W-:Y:S05]  /*6760*/  BSYNC B1 ;  /* 0x0000000000017941 */ /* 0x000fea0003800000 */
.L_x_102:
[----:B---3--:R-:W-:Y:S04]  /*6770*/  SHF.R.U32.HI R0, RZ, 0x15, R25 ;  /* 0x00000015ff007819 */ /* 0x008fe80000011619 */
[----:B------:R-:W-:Y:S01]  /*6780*/  LOP3.LUT P1, RZ, R0, 0x3, R53, 0x48, !PT ;  /* 0x0000000300ff7812 */ /* 0x000fe20007824835 */
[----:B------:R-:W-:Y:S01]  /*6790*/  @!UPT UIADD3 URZ, UPT, UPT, URZ, URZ, URZ ;  /* 0x000000fffffff290 */ /* 0x000fe2000fffe0ff */
[----:B--2---:R-:W-:Y:S11]  /*67a0*/  @P0 BRA `(.L_x_107) ;  /* 0x0000000000080947 */ /* 0x004ff60003800000 */
[----:B------:R-:W2:Y:S02]  /*67b0*/  SYNCS.PHASECHK.TRANS64.TRYWAIT P0, [R72+URZ+0x120], R3 ;  /* 0x00012003480075a7 */ /* 0x000ea400080011ff */
[----:B--2---:R-:W-:Y:S05]  /*67c0*/  @!P0 BRA `(.L_x_108) ;  /* 0x0000001c00a08947 */ /* 0x004fea0003800000 */
.L_x_107:
[----:B------:R-:W-:Y:S05]  /*67d0*/  @!P1 BRA `(.L_x_109) ;  /* 0x0000000000409947 */ /* 0x000fea0003800000 */
[----:B------:R-:W3:Y:S01]  /*67e0*/  LDCU.64 UR8, c[0x4][0x70] ;  /* 0x01000e00ff0877ac */ /* 0x000ee20008000a00 */
[----:B--2---:R-:W-:Y:S01]  /*67f0*/  MOV R3, 0x0 ;  /* 0x0000000000037802 */ /* 0x004fe20000000f00 */
[----:B------:R-:W-:Y:S02]  /*6800*/  HFMA2 R12, -RZ, RZ, 0, 5.9604644775390625e-08 ;  /* 0x00000001ff0c7431 */ /* 0x000fe400000001ff */
[----:B------:R-:W-:Y:S02]  /*6810*/  IMAD.MOV.U32 R8, RZ, RZ, 0x192 ;  /* 0x00000192ff087424 */ /* 0x000fe400078e00ff */
[----:B------:R-:W-:Y:S01]  /*6820*/  IMAD.MOV.U32 R13, RZ, RZ, RZ ;  /* 0x000000ffff0d7224 */ /* 0x000fe200078e00ff */
[----:B------:R-:W2:Y:S01]  /*6830*/  LDCU.64 UR6, c[0x4][0x78] ;  /* 0x01000f00ff0677ac */ /* 0x000ea20008000a00 */
[----:B------:R-:W1:Y:S01]  /*6840*/  LDC.64 R2, c[0x4][R3] ;  /* 0x0100000003027b82 */ /* 0x000e620000000a00 */
[----:B------:R-:W5:Y:S01]  /*6850*/  LDCU.64 UR4, c[0x4][0x10] ;  /* 0x01000200ff0477ac */ /* 0x000f620008000a00 */
[----:B---3--:R-:W-:Y:S01]  /*6860*/  MOV R5, UR9 ;  /* 0x0000000900057c02 */ /* 0x008fe20008000f00 */
[----:B------:R-:W-:Y:S01]  /*6870*/  IMAD.U32 R4, RZ, RZ, UR8 ;  /* 0x00000008ff047e24 */ /* 0x000fe2000f8e00ff */
[----:B--2---:R-:W-:Y:S01]  /*6880*/  MOV R7, UR7 ;  /* 0x0000000700077c02 */ /* 0x004fe20008000f00 */
[----:B------:R-:W-:Y:S01]  /*6890*/  IMAD.U32 R6, RZ, RZ, UR6 ;  /* 0x00000006ff067e24 */ /* 0x000fe2000f8e00ff */
[----:B-----5:R-:W-:Y:S01]  /*68a0*/  MOV R11, UR5 ;  /* 0x00000005000b7c02 */ /* 0x020fe20008000f00 */
[----:B------:R-:W-:Y:S02]  /*68b0*/  IMAD.U32 R10, RZ, RZ, UR4 ;  /* 0x00000004ff0a7e24 */ /* 0x000fe4000f8e00ff */
[----:B------:R-:W-:Y:S07]  /*68c0*/  LEPC R20, `(.L_x_109) ;  /* 0x000000001014794e */ /* 0x000fee0000000000 */
[----:B-1--4-:R-:W-:Y:S05]  /*68d0*/  CALL.ABS.NOINC R2 ;  /* 0x0000000002007343 */ /* 0x012fea0003c00000 */
.L_x_109:
[----:B------:R-:W-:Y:S05]  /*68e0*/  WARPSYNC.ALL ;  /* 0x0000000000007948 */ /* 0x000fea0003800000 */
[----:B------:R-:W-:Y:S01]  /*68f0*/  R2UR UR4, R25 ;  /* 0x00000000190472ca */ /* 0x000fe200000e0000 */
[----:B------:R-:W-:Y:S01]  /*6900*/  BSSY.RECONVERGENT B0, `(.L_x_110) ;  /* 0x000003f000007945 */ /* 0x000fe20003800200 */
[----:B------:R-:W-:Y:S02]  /*6910*/  MOV R20, UR46 ;  /* 0x0000002e00147c02 */ /* 0x000fe40008000f00 */
[----:B------:R-:W-:Y:S02]  /*6920*/  SHF.L.U32 R70, R62, 0x2, RZ ;  /* 0x000000023e467819 */ /* 0x000fe400000006ff */
[----:B------:R-:W-:Y:S02]  /*6930*/  LEA R20, R20, R27, 0xb ;  /* 0x0000001b14147211 */ /* 0x000fe400078e58ff */
[----:B------:R-:W-:Y:S02]  /*6940*/  SHF.L.U32 R71, R61, 0x2, RZ ;  /* 0x000000023d477819 */ /* 0x000fe400000006ff */
[----:B------:R-:W-:Y:S02]  /*6950*/  LEA R20, R20, UR44, 0x2 ;  /* 0x0000002c14147c11 */ /* 0x000fe4000f8e10ff */
[----:B------:R-:W-:Y:S01]  /*6960*/  ISETP.NE.AND P0, PT, R63, RZ, PT ;  /* 0x000000ff3f00720c */ /* 0x000fe20003f05270 */
[----:B------:R-:W3:Y:S02]  /*6970*/  LDTM.16dp128bit.x8 R4, tmem[UR4] ;  /* 0x00000004000479ee */ /* 0x000ee40008180000 */
[C---:B---3--:R-:W-:Y:S01]  /*6980*/  FMUL R0, R24.reuse, R4 ;  /* 0x0000000418007220 */ /* 0x048fe20000400000 */
[C---:B------:R-:W-:Y:S01]  /*6990*/  FMUL R2, R24.reuse, R5 ;  /* 0x0000000518027220 */ /* 0x040fe20000400000 */
[C---:B--2---:R-:W-:Y:S01]  /*69a0*/  FMUL R3, R24.reuse, R6 ;  /* 0x0000000618037220 */ /* 0x044fe20000400000 */
[----:B------:R-:W-:Y:S01]  /*69b0*/  FMUL R7, R24, R7 ;  /* 0x0000000718077220 */ /* 0x000fe20000400000 */
[----:B----4-:R-:W-:Y:S01]  /*69c0*/  FFMA R28, R26, R32, R0 ;  /* 0x000000201a1c7223 */ /* 0x010fe20000000000 */
[----:B------:R-:W-:Y:S01]  /*69d0*/  FMUL R4, R24, R8 ;  /* 0x0000000818047220 */ /* 0x000fe20000400000 */
[----:B------:R-:W-:Y:S01]  /*69e0*/  FFMA R29, R26, R33, R2 ;  /* 0x000000211a1d7223 */ /* 0x000fe20000000002 */
[----:B------:R-:W-:Y:S01]  /*69f0*/  FMUL R5, R24, R9 ;  /* 0x0000000918057220 */ /* 0x000fe20000400000 */
[----:B------:R-:W-:Y:S01]  /*6a00*/  FFMA R30, R26, R34, R3 ;  /* 0x000000221a1e7223 */ /* 0x000fe20000000003 */
[----:B------:R-:W-:Y:S01]  /*6a10*/  FMUL R6, R24, R10 ;  /* 0x0000000a18067220 */ /* 0x000fe20000400000 */
[----:B------:R-:W-:Y:S01]  /*6a20*/  FFMA R31, R26, R35, R7 ;  /* 0x000000231a1f7223 */ /* 0x000fe20000000007 */
[----:B------:R-:W-:Y:S01]  /*6a30*/  FMUL R11, R24, R11 ;  /* 0x0000000b180b7220 */ /* 0x000fe20000400000 */
[----:B-1----:R-:W-:Y:S01]  /*6a40*/  FFMA R4, R26, R36, R4 ;  /* 0x000000241a047223 */ /* 0x002fe20000000004 */
[----:B------:R-:W-:Y:S01]  /*6a50*/  FMUL R8, R24, R12 ;  /* 0x0000000c18087220 */ /* 0x000fe20000400000 */
[----:B------:R-:W-:Y:S01]  /*6a60*/  FFMA R5, R26, R37, R5 ;  /* 0x000000251a057223 */ /* 0x000fe20000000005 */
[----:B------:R1:W-:Y:S01]  /*6a70*/  STSM.16.M88.4 [R20+0x400], R28 ;  /* 0x0004001c14007844 */ /* 0x0003e20000000200 */
[----:B------:R-:W-:Y:S01]  /*6a80*/  FMUL R9, R24, R13 ;  /* 0x0000000d18097220 */ /* 0x000fe20000400000 */
[----:B------:R-:W-:Y:S01]  /*6a90*/  FFMA R6, R26, R38, R6 ;  /* 0x000000261a067223 */ /* 0x000fe20000000006 */
[C---:B------:R-:W-:Y:S01]  /*6aa0*/  FMUL R10, R24.reuse, R14 ;  /* 0x0000000e180a7220 */ /* 0x040fe20000400000 */
[----:B------:R-:W-:Y:S01]  /*6ab0*/  FMUL R13, R24, R17 ;  /* 0x00000011180d7220 */ /* 0x000fe20000400000 */
[----:B------:R-:W-:Y:S01]  /*6ac0*/  IADD3 R17, PT, PT, R70, 0x400, R20 ;  /* 0x0000040046117810 */ /* 0x000fe20007ffe014 */
[----:B------:R-:W-:Y:S01]  /*6ad0*/  FFMA R7, R26, R39, R11 ;  /* 0x000000271a077223 */ /* 0x000fe2000000000b */
[----:B------:R-:W-:Y:S01]  /*6ae0*/  FMUL R15, R24, R15 ;  /* 0x0000000f180f7220 */ /* 0x000fe20000400000 */
[----:B------:R-:W-:Y:S01]  /*6af0*/  FFMA R8, R26, R40, R8 ;  /* 0x000000281a087223 */ /* 0x000fe20000000008 */
[----:B------:R-:W-:Y:S01]  /*6b00*/  FMUL R12, R24, R16 ;  /* 0x00000010180c7220 */ /* 0x000fe20000400000 */
[C---:B------:R-:W-:Y:S01]  /*6b10*/  FFMA R9, R26.reuse, R41, R9 ;  /* 0x000000291a097223 */ /* 0x040fe20000000009 */
[----:B------:R1:W-:Y:S01]  /*6b20*/  STSM.16.M88.4 [R17], R4 ;  /* 0x0000000411007844 */ /* 0x0003e20000000200 */
[----:B------:R-:W-:Y:S01]  /*6b30*/  FFMA R10, R26, R42, R10 ;  /* 0x0000002a1a0a7223 */ /* 0x000fe2000000000a */
[----:B------:R-:W-:Y:S01]  /*6b40*/  FMUL R14, R24, R18 ;  /* 0x00000012180e7220 */ /* 0x000fe20000400000 */
[----:B------:R-:W-:Y:S01]  /*6b50*/  IADD3 R16, PT, PT, R71, 0x400, R20 ;  /* 0x0000040047107810 */ /* 0x000fe20007ffe014 */
[----:B------:R-:W-:Y:S01]  /*6b60*/  FFMA R11, R26, R43, R15 ;  /* 0x0000002b1a0b7223 */ /* 0x000fe2000000000f */
[----:B------:R-:W-:Y:S01]  /*6b70*/  FMUL R19, R24, R19 ;  /* 0x0000001318137220 */ /* 0x000fe20000400000 */
[C---:B------:R-:W-:Y:S01]  /*6b80*/  FFMA R12, R26.reuse, R44, R12 ;  /* 0x0000002c1a0c7223 */ /* 0x040fe2000000000c */
[C---:B------:R-:W-:Y:S01]  /*6b90*/  FFMA R13, R26.reuse, R45, R13 ;  /* 0x0000002d1a0d7223 */ /* 0x040fe2000000000d */
[----:B------:R-:W-:Y:S01]  /*6ba0*/  FFMA R14, R26, R46, R14 ;  /* 0x0000002e1a0e7223 */ /* 0x000fe2000000000e */
[----:B------:R1:W-:Y:S01]  /*6bb0*/  STSM.16.M88.4 [R16], R8 ;  /* 0x0000000810007844 */ /* 0x0003e20000000200 */
[----:B------:R-:W-:Y:S01]  /*6bc0*/  IADD3 R0, PT, PT, R70, R16, RZ ;  /* 0x0000001046007210 */ /* 0x000fe20007ffe0ff */
[----:B------:R-:W-:Y:S05]  /*6bd0*/  FFMA R15, R26, R47, R19 ;  /* 0x0000002f1a0f7223 */ /* 0x000fea0000000013 */
[----:B------:R1:W-:Y:S01]  /*6be0*/  STSM.16.M88.4 [R0], R12 ;  /* 0x0000000c00007844 */ /* 0x0003e20000000200 */
[----:B------:R-:W-:Y:S01]  /*6bf0*/  @!PT LDS RZ, [RZ] ;  /* 0x00000000fffff984 */ /* 0x000fe20000000800 */
[----:B------:R-:W-:Y:S01]  /*6c00*/  @!PT LDS RZ, [RZ] ;  /* 0x00000000fffff984 */ /* 0x000fe20000000800 */
[----:B------:R-:W-:Y:S01]  /*6c10*/  @!PT LDS RZ, [RZ] ;  /* 0x00000000fffff984 */ /* 0x000fe20000000800 */
[----:B------:R-:W-:Y:S01]  /*6c20*/  @!PT LDS RZ, [RZ] ;  /* 0x00000000fffff984 */ /* 0x000fe20000000800 */
[----:B------:R2:W-:Y:S06]  /*6c30*/  MEMBAR.ALL.CTA ;  /* 0x0000000000007992 */ /* 0x0005ec0000008000 */
[----:B--2---:R-:W2:Y:S02]  /*6c40*/  FENCE.VIEW.ASYNC.S ;  /* 0x00000000000073c6 */ /* 0x004ea40000000000 */
[----:B--2---:R-:W-:Y:S06]  /*6c50*/  BAR.SYNC.DEFER_BLOCKING 0x1, 0x80 ;  /* 0x0042000000007b1d */ /* 0x004fec0000010000 */
[----:B------:R-:W-:Y:S05]  /*6c60*/  @P0 BRA `(.L_x_111) ;  /* 0x0000000000200947 */ /* 0x000fea0003800000 */
[----:B------:R-:W2:Y:S01]  /*6c70*/  LDCU.64 UR6, c[0x0][0x348] ;  /* 0x00006900ff0677ac */ /* 0x000ea20008000a00 */
[----:B------:R-:W-:Y:S01]  /*6c80*/  ULEA UR5, UR46, UR44, 0xd ;  /* 0x0000002c2e057291 */ /* 0x000fe2000f8e68ff */
[----:B------:R-:W-:Y:S03]  /*6c90*/  UMOV UR51, UR36 ;  /* 0x0000002400337c82 */ /* 0x000fe60008000000 */
[----:B------:R-:W-:Y:S02]  /*6ca0*/  UIADD3 UR48, UPT, UPT, UR5, 0x400, URZ ;  /* 0x0000040005307890 */ /* 0x000fe4000fffe0ff */
[----:B--2---:R-:W-:Y:S04]  /*6cb0*/  UIADD3 UR4, UP0, UPT, UR6, 0x680, URZ ;  /* 0x0000068006047890 */ /* 0x004fe8000ff1e0ff */
[----:B------:R-:W-:Y:S09]  /*6cc0*/  UIADD3.X UR5, UPT, UPT, URZ, UR7, URZ, UP0, !UPT ;  /* 0x00000007ff057290 */ /* 0x000ff200087fe4ff */
[----:B------:R2:W-:Y:S02]  /*6cd0*/  UTMASTG.3D [UR48], [UR4] ;  /* 0x00000030040073b5 */ /* 0x0005e40008010000 */
[----:B--2---:R0:W-:Y:S02]  /*6ce0*/  UTMACMDFLUSH ;  /* 0x00000000000079b7 */ /* 0x0041e40000000000 */
.L_x_111:
[----:B------:R-:W-:Y:S05]  /*6cf0*/  BSYNC.RECONVERGENT B0 ;  /* 0x0000000000007941 */ /* 0x000fea0003800200 */
.L_x_110:
[----:B------:R-:W-:Y:S01]  /*6d00*/  UIADD3 UR47, UPT, UPT, UR46, 0x1, URZ ;  /* 0x000000012e2f7890 */ /* 0x000fe2000fffe0ff */
[----:B------:R-:W-:Y:S03]  /*6d10*/  BSSY.RECONVERGENT B0, `(.L_x_112) ;  /* 0x0000005000007945 */ /* 0x000fe60003800200 */
[----:B------:R-:W-:Y:S04]  /*6d20*/  UISETP.NE.AND UP0, UPT, UR47, 0x3, UPT ;  /* 0x000000032f00788c */ /* 0x000fe8000bf05270 */
[----:B------:R-:W-:Y:S01]  /*6d30*/  USEL UR45, UR47, URZ, UP0 ;  /* 0x000000ff2f2d7287 */ /* 0x000fe20008000000 */
[----:B------:R-:W-:Y:S11]  /*6d40*/  @P0 BRA `(.L_x_113) ;  /* 0x0000000000040947 */ /* 0x000ff60003800000 */
[----:B------:R-:W-:Y:S04]  /*6d50*/  DEPBAR.LE SB0, 0x1 ;  /* 0x000080400000791a */ /* 0x000fe80000000000 */
.L_x_113:
[----:B------:R-:W-:Y:S05]  /*6d60*/  BSYNC.RECONVERGENT B0 ;  /* 0x0000000000007941 */ /* 0x000fea0003800200 */
.L_x_112:
[----:B------:R-:W-:Y:S01]  /*6d70*/  BAR.SYNC.DEFER_BLOCKING 0x1, 0x80 ;  /* 0x0042000000007b1d */ /* 0x000fe20000010000 */
[----:B------:R-:W-:Y:S01]  /*6d80*/  ISETP.NE.AND P1, PT, R69, RZ, PT ;  /* 0x000000ff4500720c */ /* 0x000fe20003f25270 */
[----:B------:R-:W-:Y:S01]  /*6d90*/  UISETP.NE.AND UP0, UPT, UR53, URZ, UPT ;  /* 0x000000ff3500728c */ /* 0x000fe2000bf05270 */
[----:B------:R-:W-:Y:S11]  /*6da0*/  LEA R2, R74, UR44, 0x3 ;  /* 0x0000002c4a027c11 */ /* 0x000ff6000f8e18ff */
[----:B------:R-:W-:Y:S01]  /*6db0*/  @P1 SHF.L.U32 R3, R73, 0x1f, RZ ;  /* 0x0000001f49031819 */ /* 0x000fe200000006ff */
[----:B------:R-:W-:Y:S06]  /*6dc0*/  BRA.U !UP0, `(.L_x_114) ;  /* 0x0000000108247547 */ /* 0x000fec000b800000 */
[----:B-1----:R-:W-:Y:S01]  /*6dd0*/  IMAD.U32 R4, RZ, RZ, UR52 ;  /* 0x00000034ff047e24 */ /* 0x002fe2000f8e00ff */
[----:B------:R-:W-:Y:S01]  /*6de0*/  MOV R0, UR54 ;  /* 0x0000003600007c02 */ /* 0x000fe20008000f00 */
[----:B------:R-:W-:Y:S03]  /*6df0*/  UIADD3 UR4, UPT, UPT, UR52, 0x1, URZ ;  /* 0x0000000134047890 */ /* 0x000fe6000fffe0ff */
[----:B------:R-:W-:Y:S01]  /*6e00*/  @P1 LEA R4, R4, UR44, 0x3 ;  /* 0x0000002c04041c11 */ /* 0x000fe2000f8e18ff */
[----:B------:R-:W-:Y:S04]  /*6e10*/  UISETP.NE.AND UP0, UPT, UR4, 0x3, UPT ;  /* 0x000000030400788c */ /* 0x000fe8000bf05270 */
[----:B------:R-:W-:Y:S01]  /*6e20*/  @P1 VIADD R4, R4, 0xd8 ;  /* 0x000000d804041836 */ /* 0x000fe20000000000 */
[----:B------:R-:W-:Y:S04]  /*6e30*/  USEL UR52, UR4, URZ, UP0 ;  /* 0x000000ff04347287 */ /* 0x000fe80008000000 */
[----:B------:R-:W-:Y:S04]  /*6e40*/  @P1 PRMT R0, R0, 0x654, R4 ;  /* 0x0000065400001816 */ /* 0x000fe80000000004 */
[----:B------:R2:W-:Y:S04]  /*6e50*/  @P1 SYNCS.ARRIVE.TRANS64.RED.A1T0 RZ, [R0+URZ], RZ ;  /* 0x000000ff00ff19a7 */ /* 0x0005e800081004ff */
.L_x_114:
[----:B------:R-:W3:Y:S01]  /*6e60*/  @P1 SYNCS.PHASECHK.TRANS64.TRYWAIT P0, [R2+URZ+0xc0], R3 ;  /* 0x0000c003020015a7 */ /* 0x000ee200080011ff */
[----:B------:R-:W-:Y:S01]  /*6e70*/  BSSY B1, `(.L_x_115) ;  /* 0x0000017000017945 */ /* 0x000fe20003800000 */
[----:B---3--:R-:W-:Y:S03]  /*6e80*/  @P1 SEL R75, RZ, 0x1, !P0 ;  /* 0x00000001ff4b1807 */ /* 0x008fe60004000000 */
[----:B------:R-:W-:Y:S05]  /*6e90*/  @!P1 BRA `(.L_x_116) ;  /* 0x0000000000509947 */ /* 0x000fea0003800000 */
[----:B------:R-:W-:Y:S01]  /*6ea0*/  ISETP.NE.AND P1, PT, R76, RZ, PT ;  /* 0x000000ff4c00720c */ /* 0x000fe20003f25270 */
[----:B------:R-:W-:Y:S01]  /*6eb0*/  BSSY B0, `(.L_x_117) ;  /* 0x000000a000007945 */ /* 0x000fe20003800000 */
[----:B------:R-:W-:Y:S11]  /*6ec0*/  ISETP.NE.AND P0, PT, R75, RZ, PT ;  /* 0x000000ff4b00720c */ /* 0x000ff60003f05270 */
[----:B-1----:R-:W-:Y:S05]  /*6ed0*/  @P1 IMAD R4, R74, 0x800, R27 ;  /* 0x000008004a041824 */ /* 0x002fea00078e021b */
[----:B------:R-:W-:Y:S05]  /*6ee0*/  @P1 LEA R4, R4, UR44, 0x2 ;  /* 0x0000002c04041c11 */ /* 0x000fea000f8e10ff */
[--C-:B--2---:R-:W-:Y:S02]  /*6ef0*/  @P1 IMAD.IADD R0, R71, 0x1, R4.reuse ;  /* 0x0000000147001824 */ /* 0x104fe400078e0204 */
[----:B------:R-:W-:Y:S01]  /*6f00*/  @P1 IMAD.IADD R3, R70, 0x1, R4 ;  /* 0x0000000146031824 */ /* 0x000fe200078e0204 */
[----:B------:R-:W-:Y:S06]  /*6f10*/  @P0 BRA `(.L_x_118) ;  /* 0x00000000000c0947 */ /* 0x000fec0003800000 */
[----:B------:R-:W-:Y:S04]  /*6f20*/  SHF.L.U32 R73, R73, 0x1f, RZ ;  /* 0x0000001f49497819 */ /* 0x000fe800000006ff */
[----:B------:R-:W1:Y:S02]  /*6f30*/  SYNCS.PHASECHK.TRANS64.TRYWAIT P0, [R2+URZ+0xc0], R73 ;  /* 0x0000c049020075a7 */ /* 0x000e6400080011ff */
[----:B-1----:R-:W-:Y:S05]  /*6f40*/  @!P0 BRA `(.L_x_119) ;  /* 0x0000001400d48947 */ /* 0x002fea0003800000 */
.L_x_118:
[----:B------:R-:W-:Y:S05]  /*6f50*/  BSYNC B0 ;  /* 0x0000000000007941 */ /* 0x000fea0003800000 */
.L_x_117:
[----:B------:R-:W-:Y:S11]  /*6f60*/  ISETP.NE.AND P0, PT, R76, RZ, PT ;  /* 0x000000ff4c00720c */ /* 0x000ff60003f05270 */
[----:B------:R-:W-:Y:S02]  /*6f70*/  @!UPT UIADD3 URZ, UPT, UPT, URZ, URZ, URZ ;  /* 0x000000fffffff290 */ /* 0x000fe4000fffe0ff */
[----:B-1----:R-:W-:Y:S01]  /*6f80*/  @P0 IADD3 R2, PT, PT, R70, R0, RZ ;  /* 0x0000000046020210 */ /* 0x002fe20007ffe0ff */
[----:B------:R-:W-:Y:S05]  /*6f90*/  @P0 WARPSYNC.ALL ;  /* 0x0000000000000948 */ /* 0x000fea0003800000 */
[----:B------:R3:W4:Y:S04]  /*6fa0*/  @P0 LDSM.16.M88.4 R32, [R4+0x400] ;  /* 0x000400000420083b */ /* 0x0007280000000200 */
[----:B------:R3:W1:Y:S04]  /*6fb0*/  @P0 LDSM.16.M88.4 R36, [R3+0x400] ;  /* 0x000400000324083b */ /* 0x0006680000000200 */
[----:B------:R3:W2:Y:S04]  /*6fc0*/  @P0 LDSM.16.M88.4 R40, [R0+0x400] ;  /* 0x000400000028083b */ /* 0x0006a80000000200 */
[----:B------:R3:W1:Y:S02]  /*6fd0*/  @P0 LDSM.16.M88.4 R44, [R2+0x400] ;  /* 0x00040000022c083b */ /* 0x0006640000000200 */
.L_x_116:
[----:B------:R-:W-:Y:S05]  /*6fe0*/  BSYNC B1 ;  /* 0x0000000000017941 */ /* 0x000fea0003800000 */
.L_x_115:
[----:B-123--:R-:W-:Y:S05]  /*6ff0*/  VIADD R0, R25, 0x20 ;  /* 0x0000002019007836 */ /* 0x00efea0000000000 */
[----:B------:R-:W-:Y:S04]  /*7000*/  SHF.R.U32.HI R0, RZ, 0x15, R0 ;  /* 0x00000015ff007819 */ /* 0x000fe80000011600 */
[----:B------:R-:W-:Y:S11]  /*7010*/  LOP3.LUT P0, RZ, R0, 0x3, R53, 0x48, !PT ;  /* 0x0000000300ff7812 */ /* 0x000ff60007804835 */
[----:B------:R-:W-:Y:S02]  /*7020*/  @!UPT UIADD3 URZ, UPT, UPT, URZ, URZ, URZ ;  /* 0x000000fffffff290 */ /* 0x000fe4000fffe0ff */
[----:B------:R-:W-:Y:S05]  /*7030*/  @!P0 BRA `(.L_x_120) ;  /* 0x0000000000408947 */ /* 0x000fea0003800000 */
[----:B------:R-:W1:Y:S01]  /*7040*/  LDCU.64 UR8, c[0x4][0x70] ;  /* 0x01000e00ff0877ac */ /* 0x000e620008000a00 */
[----:B------:R-:W-:Y:S01]  /*7050*/  MOV R3, 0x0 ;  /* 0x0000000000037802 */ /* 0x000fe20000000f00 */
[----:B------:R-:W-:Y:S02]  /*7060*/  HFMA2 R12, -RZ, RZ, 0, 5.9604644775390625e-08 ;  /* 0x00000001ff0c7431 */ /* 0x000fe400000001ff */
[----:B------:R-:W-:Y:S02]  /*7070*/  IMAD.MOV.U32 R8, RZ, RZ, 0x192 ;  /* 0x00000192ff087424 */ /* 0x000fe400078e00ff */
[----:B------:R-:W-:Y:S01]  /*7080*/  IMAD.MOV.U32 R13, RZ, RZ, RZ ;  /* 0x000000ffff0d7224 */ /* 0x000fe200078e00ff */
[----:B------:R-:W2:Y:S01]  /*7090*/  LDCU.64 UR6, c[0x4][0x78] ;  /* 0x01000f00ff0677ac */ /* 0x000ea20008000a00 */
[----:B------:R-:W3:Y:S01]  /*70a0*/  LDC.64 R2, c[0x4][R3] ;  /* 0x0100000003027b82 */ /* 0x000ee20000000a00 */
[----:B------:R-:W5:Y:S01]  /*70b0*/  LDCU.64 UR4, c[0x4][0x10] ;  /* 0x01000200ff0477ac */ /* 0x000f620008000a00 */
[----:B-1----:R-:W-:Y:S01]  /*70c0*/  MOV R5, UR9 ;  /* 0x0000000900057c02 */ /* 0x002fe20008000f00 */
[----:B------:R-:W-:Y:S01]  /*70d0*/  IMAD.U32 R4, RZ, RZ, UR8 ;  /* 0x00000008ff047e24 */ /* 0x000fe2000f8e00ff */
[----:B--2---:R-:W-:Y:S01]  /*70e0*/  MOV R7, UR7 ;  /* 0x0000000700077c02 */ /* 0x004fe20008000f00 */
[----:B------:R-:W-:Y:S01]  /*70f0*/  IMAD.U32 R6, RZ, RZ, UR6 ;  /* 0x00000006ff067e24 */ /* 0x000fe2000f8e00ff */
[----:B-----5:R-:W-:Y:S01]  /*7100*/  MOV R11, UR5 ;  /* 0x00000005000b7c02 */ /* 0x020fe20008000f00 */
[----:B------:R-:W-:Y:S02]  /*7110*/  IMAD.U32 R10, RZ, RZ, UR4 ;  /* 0x00000004ff0a7e24 */ /* 0x000fe4000f8e00ff */
[----:B------:R-:W-:Y:S07]  /*7120*/  LEPC R20, `(.L_x_120) ;  /* 0x000000001014794e */ /* 0x000fee0000000000 */
[----:B---34-:R-:W-:Y:S05]  /*7130*/  CALL.ABS.NOINC R2 ;  /* 0x0000000002007343 */ /* 0x018fea0003c00000 */
.L_x_120:
[----:B------:R-:W-:Y:S01]  /*7140*/  ISETP.NE.AND P0, PT, R63, RZ, PT ;  /* 0x000000ff3f00720c */ /* 0x000fe20003f05270 */
[----:B------:R-:W-:Y:S05]  /*7150*/  WARPSYNC.ALL ;  /* 0x0000000000007948 */ /* 0x000fea0003800000 */
[----:B------:R-:W-:Y:S01]  /*7160*/  R2UR UR4, R25 ;  /* 0x00000000190472ca */ /* 0x000fe200000e0000 */
[----:B------:R-:W-:Y:S11]  /*7170*/  BSSY.RECONVERGENT B0, `(.L_x_121) ;  /* 0x0000045000007945 */ /* 0x000ff60003800200 */
[----:B------:R-:W-:Y:S01]  /*7180*/  @!UPT UIADD3 URZ, UPT, UPT, URZ, URZ, URZ ;  /* 0x000000fffffff290 */ /* 0x000fe2000fffe0ff */
[----:B------:R-:W1:Y:S01]  /*7190*/  LDTM.16dp128bit.x8 R4, tmem[UR4+0x20] ;  /* 0x00002004000479ee */ /* 0x000e620008180000 */
[----:B------:R-:W-:Y:S01]  /*71a0*/  R2UR UR4, R72 ;  /* 0x00000000480472ca */ /* 0x000fe200000e0000 */
[----:B------:R-:W-:Y:S11]  /*71b0*/  NOP ;  /* 0x0000000000007918 */ /* 0x000ff60000000000 */
[----:B------:R-:W-:Y:S01]  /*71c0*/  @!UPT UIADD3 URZ, UPT, UPT, URZ, URZ, URZ ;  /* 0x000000fffffff290 */ /* 0x000fe2000fffe0ff */
[----:B------:R-:W-:Y:S04]  /*71d0*/  UIADD3 UR4, UPT, UPT, UR4, 0x140, URZ ;  /* 0x0000014004047890 */ /* 0x000fe8000fffe0ff */
[----:B------:R-:W-:Y:S01]  /*71e0*/  UPRMT UR4, UR54, 0x654, UR4 ;  /* 0x0000065436047896 */ /* 0x000fe20008000004 */
[C---:B-1----:R-:W-:Y:S01]  /*71f0*/  FMUL R0, R24.reuse, R4 ;  /* 0x0000000418007220 */ /* 0x042fe20000400000 */
[C---:B------:R-:W-:Y:S01]  /*7200*/  FMUL R2, R24.reuse, R5 ;  /* 0x0000000518027220 */ /* 0x040fe20000400000 */
[----:B------:R-:W-:Y:S06]  /*7210*/  FMUL R3, R24, R6 ;  /* 0x0000000618037220 */ /* 0x000fec0000400000 */
[----:B------:R-:W-:Y:S01]  /*7220*/  SYNCS.ARRIVE.TRANS64.RED.A1T0 RZ, [UR4], RZ ;  /* 0x000000ffffff79a7 */ /* 0x000fe20008100404 */
[C---:B----4-:R-:W-:Y:S01]  /*7230*/  FFMA R28, R26.reuse, R32, R0 ;  /* 0x000000201a1c7223 */ /* 0x050fe20000000000 */
[----:B------:R-:W-:Y:S01]  /*7240*/  MOV R0, UR45 ;  /* 0x0000002d00007c02 */ /* 0x000fe20008000f00 */
[----:B------:R-:W-:Y:S01]  /*7250*/  FFMA R29, R26, R33, R2 ;  /* 0x000000211a1d7223 */ /* 0x000fe20000000002 */
[C---:B------:R-:W-:Y:S01]  /*7260*/  FMUL R7, R24.reuse, R7 ;  /* 0x0000000718077220 */ /* 0x040fe20000400000 */
[----:B------:R-:W-:Y:S01]  /*7270*/  FMUL R4, R24, R8 ;  /* 0x0000000818047220 */ /* 0x000fe20000400000 */
[----:B------:R-:W-:Y:S01]  /*7280*/  LEA R0, R0, R27, 0xb ;  /* 0x0000001b00007211 */ /* 0x000fe200078e58ff */
[----:B------:R-:W-:Y:S01]  /*7290*/  FMUL R5, R24, R9 ;  /* 0x0000000918057220 */ /* 0x000fe20000400000 */
[----:B------:R-:W-:Y:S01]  /*72a0*/  FFMA R30, R26, R34, R3 ;  /* 0x000000221a1e7223 */ /* 0x000fe20000000003 */
[----:B------:R-:W-:Y:S01]  /*72b0*/  FMUL R6, R24, R10 ;  /* 0x0000000a18067220 */ /* 0x000fe20000400000 */
[----:B------:R-:W-:Y:S01]  /*72c0*/  FFMA R31, R26, R35, R7 ;  /* 0x000000231a1f7223 */ /* 0x000fe20000000007 */
[----:B------:R-:W-:Y:S01]  /*72d0*/  LEA R0, R0, UR44, 0x2 ;  /* 0x0000002c00007c11 */ /* 0x000fe2000f8e10ff */
[----:B------:R-:W-:Y:S01]  /*72e0*/  FMUL R11, R24, R11 ;  /* 0x0000000b180b7220 */ /* 0x000fe20000400000 */
[----:B------:R-:W-:Y:S01]  /*72f0*/  FFMA R4, R26, R36, R4 ;  /* 0x000000241a047223 */ /* 0x000fe20000000004 */
[----:B------:R-:W-:Y:S01]  /*7300*/  FMUL R8, R24, R12 ;  /* 0x0000000c18087220 */ /* 0x000fe20000400000 */
[----:B------:R-:W-:Y:S01]  /*7310*/  FFMA R5, R26, R37, R5 ;  /* 0x000000251a057223 */ /* 0x000fe20000000005 */
[----:B------:R1:W-:Y:S01]  /*7320*/  STSM.16.M88.4 [R0+0x400], R28 ;  /* 0x0004001c00007844 */ /* 0x0003e20000000200 */
[----:B------:R-:W-:Y:S01]  /*7330*/  FMUL R9, R24, R13 ;  /* 0x0000000d18097220 */ /* 0x000fe20000400000 */
[----:B------:R-:W-:Y:S01]  /*7340*/  FFMA R6, R26, R38, R6 ;  /* 0x000000261a067223 */ /* 0x000fe20000000006 */
[----:B------:R-:W-:Y:S01]  /*7350*/  FMUL R10, R24, R14 ;  /* 0x0000000e180a7220 */ /* 0x000fe20000400000 */
[----:B------:R-:W-:Y:S01]  /*7360*/  FFMA R7, R26, R39, R11 ;  /* 0x000000271a077223 */ /* 0x000fe2000000000b */
[----:B------:R-:W-:Y:S01]  /*7370*/  IADD3 R2, PT, PT, R70, 0x400, R0 ;  /* 0x0000040046027810 */ /* 0x000fe20007ffe000 */
[----:B------:R-:W-:Y:S01]  /*7380*/  FMUL R15, R24, R15 ;  /* 0x0000000f180f7220 */ /* 0x000fe20000400000 */
[----:B------:R-:W-:Y:S01]  /*7390*/  FFMA R8, R26, R40, R8 ;  /* 0x000000281a087223 */ /* 0x000fe20000000008 */
[----:B------:R-:W-:Y:S01]  /*73a0*/  FMUL R12, R24, R16 ;  /* 0x00000010180c7220 */ /* 0x000fe20000400000 */
[----:B------:R-:W-:Y:S01]  /*73b0*/  FFMA R9, R26, R41, R9 ;  /* 0x000000291a097223 */ /* 0x000fe20000000009 */
[----:B------:R1:W-:Y:S01]  /*73c0*/  STSM.16.M88.4 [R2], R4 ;  /* 0x0000000402007844 */ /* 0x0003e20000000200 */
[----:B------:R-:W-:Y:S01]  /*73d0*/  FMUL R13, R24, R17 ;  /* 0x00000011180d7220 */ /* 0x000fe20000400000 */
[----:B------:R-:W-:Y:S01]  /*73e0*/  FFMA R10, R26, R42, R10 ;  /* 0x0000002a1a0a7223 */ /* 0x000fe2000000000a */
[----:B------:R-:W-:Y:S01]  /*73f0*/  FMUL R14, R24, R18 ;  /* 0x00000012180e7220 */ /* 0x000fe20000400000 */
[----:B------:R-:W-:Y:S01]  /*7400*/  FFMA R11, R26, R43, R15 ;  /* 0x0000002b1a0b7223 */ /* 0x000fe2000000000f */
[----:B------:R-:W-:Y:S01]  /*7410*/  IADD3 R71, PT, PT, R71, 0x400, R0 ;  /* 0x0000040047477810 */ /* 0x000fe20007ffe000 */
[----:B------:R-:W-:Y:S01]  /*7420*/  FMUL R19, R24, R19 ;  /* 0x0000001318137220 */ /* 0x000fe20000400000 */
[C---:B------:R-:W-:Y:S01]  /*7430*/  FFMA R12, R26.reuse, R44, R12 ;  /* 0x0000002c1a0c7223 */ /* 0x040fe2000000000c */
[C---:B------:R-:W-:Y:S01]  /*7440*/  FFMA R13, R26.reuse, R45, R13 ;  /* 0x0000002d1a0d7223 */ /* 0x040fe2000000000d */
[C---:B------:R-:W-:Y:S01]  /*7450*/  FFMA R14, R26.reuse, R46, R14 ;  /* 0x0000002e1a0e7223 */ /* 0x040fe2000000000e */
[----:B------:R1:W-:Y:S01]  /*7460*/  STSM.16.M88.4 [R71], R8 ;  /* 0x0000000847007844 */ /* 0x0003e20000000200 */
[----:B------:R-:W-:Y:S01]  /*7470*/  FFMA R15, R26, R47, R19 ;  /* 0x0000002f1a0f7223 */ /* 0x000fe20000000013 */
[----:B------:R-:W-:Y:S05]  /*7480*/  IADD3 R70, PT, PT, R70, R71, RZ ;  /* 0x0000004746467210 */ /* 0x000fea0007ffe0ff */
        /* <DEDUP_REMOVED lines=10> */
[----:B------:R-:W-:Y:S02]  /*7530*/  ULEA UR5, UR45, UR44, 0xd ;  /* 0x0000002c2d057291 */ /* 0x000fe4000f8e68ff */
[----:B------:R-:W-:Y:S02]  /*7540*/  UIADD3 UR9, UPT, UPT, UR49, 0x20, URZ ;  /* 0x0000002031097890 */ /* 0x000fe4000fffe0ff */
[----:B------:R-:W-:Y:S01]  /*7550*/  UIADD3 UR8, UPT, UPT, UR5, 0x400, URZ ;  /* 0x0000040005087890 */ /* 0x000fe2000fffe0ff */
[----:B------:R-:W-:Y:S01]  /*7560*/  UMOV UR10, UR50 ;  /* 0x00000032000a7c82 */ /* 0x000fe20008000000 */
[----:B------:R-:W-:Y:S01]  /*7570*/  UMOV UR11, UR36 ;  /* 0x00000024000b7c82 */ /* 0x000fe20008000000 */
[----:B--2---:R-:W-:Y:S04]  /*7580*/  UIADD3 UR4, UP0, UPT, UR6, 0x680, URZ ;  /* 0x0000068006047890 */ /* 0x004fe8000ff1e0ff */
[----:B------:R-:W-:Y:S09]  /*7590*/  UIADD3.X UR5, UPT, UPT, URZ, UR7, URZ, UP0, !UPT ;  /* 0x00000007ff057290 */ /* 0x000ff200087fe4ff */
[----:B------:R2:W-:Y:S02]  /*75a0*/  UTMASTG.3D [UR8], [UR4] ;  /* 0x00000008040073b5 */ /* 0x0005e40008010000 */
[----:B--2---:R0:W-:Y:S02]  /*75b0*/  UTMACMDFLUSH ;  /* 0x00000000000079b7 */ /* 0x0041e40000000000 */
.L_x_122:
[----:B------:R-:W-:Y:S05]  /*75c0*/  BSYNC.RECONVERGENT B0 ;  /* 0x0000000000007941 */ /* 0x000fea0003800200 */
.L_x_121:
[----:B------:R-:W-:Y:S01]  /*75d0*/  UIADD3 UR4, UPT, UPT, UR45, 0x1, URZ ;  /* 0x000000012d047890 */ /* 0x000fe2000fffe0ff */
[----:B------:R-:W-:Y:S03]  /*75e0*/  BSSY.RECONVERGENT B0, `(.L_x_123) ;  /* 0x0000008000007945 */ /* 0x000fe60003800200 */
[----:B------:R-:W-:Y:S04]  /*75f0*/  UISETP.NE.AND UP0, UPT, UR4, 0x3, UPT ;  /* 0x000000030400788c */ /* 0x000fe8000bf05270 */
[----:B------:R-:W-:Y:S02]  /*7600*/  UISETP.EQ.XOR UP1, UPT, UR47, 0x3, !UP0 ;  /* 0x000000032f00788c */ /* 0x000fe4000c722a70 */
[----:B------:R-:W-:Y:S02]  /*7610*/  USEL UR46, UR4, URZ, UP0 ;  /* 0x000000ff042e7287 */ /* 0x000fe40008000000 */
[----:B------:R-:W-:Y:S04]  /*7620*/  USEL UR5, URZ, 0x1, !UP1 ;  /* 0x00000001ff057887 */ /* 0x000fe8000c800000 */
[----:B------:R-:W-:Y:S01]  /*7630*/  ULOP3.LUT UR55, UR55, UR5, URZ, 0x3c, !UPT ;  /* 0x0000000537377292 */ /* 0x000fe2000f8e3cff */
[----:B------:R-:W-:Y:S11]  /*7640*/  @P0 BRA `(.L_x_124) ;  /* 0x0000000000040947 */ /* 0x000ff60003800000 */
[----:B------:R-:W-:Y:S04]  /*7650*/  DEPBAR.LE SB0, 0x1 ;  /* 0x000080400000791a */ /* 0x000fe80000000000 */
.L_x_124:
[----:B------:R-:W-:Y:S05]  /*7660*/  BSYNC.RECONVERGENT B0 ;  /* 0x0000000000007941 */ /* 0x000fea0003800200 */
.L_x_123:
[----:B------:R-:W-:Y:S01]  /*7670*/  BAR.SYNC.DEFER_BLOCKING 0x1, 0x80 ;  /* 0x0042000000007b1d */ /* 0x000fe20000010000 */
[----:B------:R-:W-:Y:S01]  /*7680*/  UISETP.NE.AND UP0, UPT, UR53, -0x2, UPT ;  /* 0xfffffffe3500788c */ /* 0x000fe2000bf05270 */
[----:B------:R-:W-:Y:S08]  /*7690*/  IADD3 R22, PT, PT, R22, 0x1, RZ ;  /* 0x0000000116167810 */ /* 0x000ff00007ffe0ff */
[----:B------:R-:W-:Y:S05]  /*76a0*/  BRA.U !UP0, `(.L_x_125) ;  /* 0x0000000108287547 */ /* 0x000fea000b800000 */
[----:B------:R-:W-:Y:S01]  /*76b0*/  ISETP.NE.AND P0, PT, R69, RZ, PT ;  /* 0x000000ff4500720c */ /* 0x000fe20003f05270 */
[----:B-1----:R-:W-:Y:S01]  /*76c0*/  IMAD.U32 R2, RZ, RZ, UR52 ;  /* 0x00000034ff027e24 */ /* 0x002fe2000f8e00ff */
[----:B------:R-:W-:Y:S01]  /*76d0*/  UIADD3 UR4, UPT, UPT, UR52, 0x1, URZ ;  /* 0x0000000134047890 */ /* 0x000fe2000fffe0ff */
[----:B------:R-:W-:Y:S03]  /*76e0*/  IMAD.U32 R0, RZ, RZ, UR54 ;  /* 0x00000036ff007e24 */ /* 0x000fe6000f8e00ff */
[----:B------:R-:W-:Y:S04]  /*76f0*/  UISETP.NE.AND UP0, UPT, UR4, 0x3, UPT ;  /* 0x000000030400788c */ /* 0x000fe8000bf05270 */
[----:B------:R-:W-:Y:S03]  /*7700*/  USEL UR52, UR4, URZ, UP0 ;  /* 0x000000ff04347287 */ /* 0x000fe60008000000 */
[----:B------:R-:W-:Y:S05]  /*7710*/  @P0 LEA R2, R2, UR44, 0x3 ;  /* 0x0000002c02020c11 */ /* 0x000fea000f8e18ff */
[----:B------:R-:W-:Y:S05]  /*7720*/  @P0 VIADD R2, R2, 0xd8 ;  /* 0x000000d802020836 */ /* 0x000fea0000000000 */
[----:B------:R-:W-:Y:S04]  /*7730*/  @P0 PRMT R0, R0, 0x654, R2 ;  /* 0x0000065400000816 */ /* 0x000fe80000000002 */
[----:B------:R2:W-:Y:S03]  /*7740*/  @P0 SYNCS.ARRIVE.TRANS64.RED.A1T0 RZ, [R0+URZ], RZ ;  /* 0x000000ff00ff09a7 */ /* 0x0005e600081004ff */
.L_x_125:
[----:B------:R-:W-:Y:S01]  /*7750*/  R2UR UR6, R68 ;  /* 0x00000000440672ca */ /* 0x000fe200000e0000 */
[----:B------:R-:W-:Y:S01]  /*7760*/  UIADD3 UR53, UPT, UPT, UR53, 0x2, URZ ;  /* 0x0000000235357890 */ /* 0x000fe2000fffe0ff */
[----:B------:R-:W-:Y:S02]  /*7770*/  R2UR UR5, R54 ;  /* 0x00000000360572ca */ /* 0x000fe400000e0000 */
[----:B------:R-:W-:Y:S02]  /*7780*/  R2UR UR4, R55 ;  /* 0x00000000370472ca */ /* 0x000fe400000e0000 */
[----:B------:R-:W-:Y:S02]  /*7790*/  R2UR UR36, R66 ;  /* 0x00000000422472ca */ /* 0x000fe400000e0000 */
[----:B------:R-:W-:Y:S02]  /*77a0*/  ISETP.NE.AND P0, PT, R58, 0x2, PT ;  /* 0x000000023a00780c */ /* 0x000fe40003f05270 */
[----:B------:R-:W-:Y:S02]  /*77b0*/  ISETP.NE.AND P1, PT, R22, 0x4, PT ;  /* 0x000000041600780c */ /* 0x000fe40003f25270 */
[----:B-1----:R-:W-:Y:S01]  /*77c0*/  SEL R2, RZ, 0x1, P0 ;  /* 0x00000001ff027807 */ /* 0x002fe20000000000 */
[----:B------:R-:W-:Y:S01]  /*77d0*/  UISETP.NE.AND UP0, UPT, UR6, URZ, UPT ;  /* 0x000000ff0600728c */ /* 0x000fe2000bf05270 */
[----:B--2---:R-:W-:Y:S01]  /*77e0*/  SEL R0, RZ, 0x1, P1 ;  /* 0x00000001ff007807 */ /* 0x004fe20000800000 */
[----:B------:R-:W-:Y:S01]  /*77f0*/  UIADD3 UR30, UPT, UPT, UR37, UR5, URZ ;  /* 0x00000005251e7290 */ /* 0x000fe2000fffe0ff */
[----:B------:R-:W-:Y:S01]  /*7800*/  LOP3.LUT R59, R59, R2, RZ, 0x3c, !PT ;  /* 0x000000023b3b7212 */ /* 0x000fe200078e3cff */
[----:B------:R-:W-:Y:S01]  /*7810*/  UIADD3 UR26, UPT, UPT, UR38, UR4, URZ ;  /* 0x00000004261a7290 */ /* 0x000fe2000fffe0ff */
[----:B------:R-:W-:Y:S02]  /*7820*/  LOP3.LUT R60, R60, R0, RZ, 0x3c, !PT ;  /* 0x000000003c3c7212 */ /* 0x000fe400078e3cff */
[----:B------:R-:W-:Y:S02]  /*7830*/  SEL R58, R58, RZ, P0 ;  /* 0x000000ff3a3a7207 */ /* 0x000fe40000000000 */
[----:B------:R-:W-:Y:S01]  /*7840*/  SEL R22, R22, RZ, P1 ;  /* 0x000000ff16167207 */ /* 0x000fe20000800000 */
[----:B------:R-:W-:Y:S06]  /*7850*/  BRA.U UP0, `(.L_x_126) ;  /* 0xffffffdd00a87547 */ /* 0x000fec000b83ffff */
[----:B------:R-:W-:-:S13]  /*7860*/  R2UR UR4, R56 ;  /* 0x00000000380472ca */ /* 0x000fda00000e0000 */
[----:B------:R-:W-:-:S09]  /*7870*/  UISETP.NE.AND UP0, UPT, UR4, URZ, UPT ;  /* 0x000000ff0400728c */ /* 0x000fd2000bf05270 */
[----:B------:R-:W-:Y:S05]  /*7880*/  BRA.U !UP0, `(.L_x_127) ;  /* 0x0000000108487547 */ /* 0x000fea000b800000 */
[----:B------:R-:W1:Y:S02]  /*7890*/  LDCU.64 UR4, c[0x0][0x890] ;  /* 0x00011200ff0477ac */ /* 0x000e640008000a00 */
[----:B-1----:R-:W-:-:S04]  /*78a0*/  UISETP.NE.U32.AND UP0, UPT, UR4, URZ, UPT ;  /* 0x000000ff0400728c */ /* 0x002fc8000bf05070 */
[----:B------:R-:W-:-:S09]  /*78b0*/  UISETP.NE.AND.EX UP0, UPT, UR5, URZ, UPT, UP0 ;  /* 0x000000ff0500728c */ /* 0x000fd2000bf05300 */
[----:B------:R-:W-:Y:S05]  /*78c0*/  BRA.U UP0, `(.L_x_128) ;  /* 0x00000001000c7547 */ /* 0x000fea000b800000 */
[----:B------:R-:W-:-:S13]  /*78d0*/  FSETP.NEU.AND P0, PT, R26, RZ, PT ;  /* 0x000000ff1a00720b */ /* 0x000fda0003f0d000 */
[----:B------:R-:W-:Y:S05]  /*78e0*/  @!P0 EXIT ;  /* 0x000000000000894d */ /* 0x000fea0003800000 */
[----:B------:R-:W-:Y:S05]  /*78f0*/  BRA `(.L_x_127) ;  /* 0x00000000002c7947 */ /* 0x000fea0003800000 */
.L_x_128:
[----:B------:R-:W-:Y:S01]  /*7900*/  ISETP.NE.AND P0, PT, R57, RZ, PT ;  /* 0x000000ff3900720c */ /* 0x000fe20003f05270 */
[----:B------:R-:W-:-:S12]  /*7910*/  BSSY.RECONVERGENT B0, `(.L_x_127) ;  /* 0x0000009000007945 */ /* 0x000fd80003800200 */
[----:B------:R-:W-:Y:S05]  /*7920*/  @P0 BRA `(.L_x_129) ;  /* 0x0000000000140947 */ /* 0x000fea0003800000 */
[----:B------:R-:W1:Y:S02]  /*7930*/  LDCU.64 UR4, c[0x0][0x888] ;  /* 0x00011100ff0477ac */ /* 0x000e640008000a00 */
[----:B-1----:R-:W-:-:S04]  /*7940*/  ISETP.NE.U32.AND P0, PT, RZ, UR4, PT ;  /* 0x00000004ff007c0c */ /* 0x002fc8000bf05070 */
[----:B------:R-:W-:-:S13]  /*7950*/  ISETP.NE.AND.EX P0, PT, RZ, UR5, PT, P0 ;  /* 0x00000005ff007c0c */ /* 0x000fda000bf05300 */
[----:B------:R-:W-:Y:S05]  /*7960*/  @!P0 EXIT ;  /* 0x000000000000894d */ /* 0x000fea0003800000 */
[----:B------:R-:W-:Y:S05]  /*7970*/  BRA `(.L_x_130) ;  /* 0x0000000000087947 */ /* 0x000fea0003800000 */
.L_x_129:
[----:B------:R-:W-:-:S13]  /*7980*/  FSETP.NEU.AND P0, PT, R26, RZ, PT ;  /* 0x000000ff1a00720b */ /* 0x000fda0003f0d000 */
[----:B------:R-:W-:Y:S05]  /*7990*/  @!P0 EXIT ;  /* 0x000000000000894d */ /* 0x000fea0003800000 */
.L_x_130:
[----:B------:R-:W-:Y:S05]  /*79a0*/  BSYNC.RECONVERGENT B0 ;  /* 0x0000000000007941 */ /* 0x000fea0003800200 */
.L_x_127:
[----:B------:R-:W-:Y:S01]  /*79b0*/  ULEA UR4, UR52, UR44, 0x3 ;  /* 0x0000002c34047291 */ /* 0x000fe2000f8e18ff */
[----:B------:R-:W-:-:S04]  /*79c0*/  DEPBAR.LE SB0, 0x0 ;  /* 0x000080000000791a */ /* 0x000fc80000000000 */
[----:B------:R-:W-:-:S04]  /*79d0*/  UIADD3 UR4, UPT, UPT, UR4, 0xd8, URZ ;  /* 0x000000d804047890 */ /* 0x000fc8000fffe0ff */
[----:B------:R-:W-:-:S09]  /*79e0*/  UPRMT UR4, UR54, 0x654, UR4 ;  /* 0x0000065436047896 */ /* 0x000fd20008000004 */
[----:B------:R-:W-:Y:S01]  /*79f0*/  SYNCS.ARRIVE.TRANS64.RED.A1T0 RZ, [UR4], RZ ;  /* 0x000000ffffff79a7 */ /* 0x000fe20008100404 */
[----:B------:R-:W-:Y:S05]  /*7a00*/  EXIT ;  /* 0x000000000000794d */ /* 0x000fea0003800000 */
.L_x_25:
[----:B--2---:R2:W3:Y:S02]  /*7a10*/  SYNCS.PHASECHK.TRANS64.TRYWAIT P0, [R0+URZ+0x170], R2 ;  /* 0x00017002000075a7 */ /* 0x0044e400080011ff */
[----:B---3--:R-:W-:Y:S05]  /*7a20*/  @!P0 NANOSLEEP.SYNCS 0x989680 ;  /* 0x009896800000895d */ /* 0x008fea0003900000 */
[----:B------:R-:W3:Y:S02]  /*7a30*/  @!P0 SYNCS.PHASECHK.TRANS64 P0, [R0+URZ+0x170], R2 ;  /* 0x00017002000085a7 */ /* 0x000ee400080010ff */
[----:B---3--:R-:W-:Y:S05]  /*7a40*/  @!P0 BRA `(.L_x_25) ;  /* 0xfffffffc00f08947 */ /* 0x008fea000383ffff */
[----:B------:R-:W-:Y:S05]  /*7a50*/  BRA `(.L_x_131) ;  /* 0xffffff9c00fc7947 */ /* 0x000fea000383ffff */
.L_x_28:
[----:B-1----:R-:W-:-:S07]  /*7a60*/  MOV R0, UR33 ;  /* 0x0000002100007c02 */ /* 0x002fce0008000f00 */
.L_x_132:
[----:B-1----:R1:W2:Y:S02]  /*7a70*/  SYNCS.PHASECHK.TRANS64.TRYWAIT P0, [R0+URZ+0x60], R3 ;  /* 0x00006003000075a7 */ /* 0x0022a400080011ff */
[----:B--2---:R-:W-:Y:S05]  /*7a80*/  @!P0 NANOSLEEP.SYNCS 0x989680 ;  /* 0x009896800000895d */ /* 0x004fea0003900000 */
[----:B------:R-:W2:Y:S02]  /*7a90*/  @!P0 SYNCS.PHASECHK.TRANS64 P0, [R0+URZ+0x60], R3 ;  /* 0x00006003000085a7 */ /* 0x000ea400080010ff */
[----:B--2---:R-:W-:Y:S05]  /*7aa0*/  @!P0 BRA `(.L_x_132) ;  /* 0xfffffffc00f08947 */ /* 0x004fea000383ffff */
[----:B------:R-:W-:Y:S05]  /*7ab0*/  BRA `(.L_x_27) ;  /* 0xffffffa000447947 */ /* 0x000fea000383ffff */
.L_x_35:
[----:B-1----:R-:W-:-:S07]  /*7ac0*/  MOV R0, UR17 ;  /* 0x0000001100007c02 */ /* 0x002fce0008000f00 */
.L_x_133:
[----:B-1----:R1:W2:Y:S02]  /*7ad0*/  SYNCS.PHASECHK.TRANS64.TRYWAIT P0, [R0+URZ+0x60], R3 ;  /* 0x00006003000075a7 */ /* 0x0022a400080011ff */
[----:B--2---:R-:W-:Y:S05]  /*7ae0*/  @!P0 NANOSLEEP.SYNCS 0x989680 ;  /* 0x009896800000895d */ /* 0x004fea0003900000 */
[----:B------:R-:W2:Y:S02]  /*7af0*/  @!P0 SYNCS.PHASECHK.TRANS64 P0, [R0+URZ+0x60], R3 ;  /* 0x00006003000085a7 */ /* 0x000ea400080010ff */
[----:B--2---:R-:W-:Y:S05]  /*7b00*/  @!P0 BRA `(.L_x_133) ;  /* 0xfffffffc00f08947 */ /* 0x004fea000383ffff */
[----:B------:R-:W-:Y:S05]  /*7b10*/  BRA `(.L_x_34) ;  /* 0xffffffa400007947 */ /* 0x000fea000383ffff */
.L_x_40:
[----:B-1----:R1:W2:Y:S02]  /*7b20*/  SYNCS.PHASECHK.TRANS64.TRYWAIT P0, [R3+URZ+0x100], R0 ;  /* 0x00010000030075a7 */ /* 0x0022a400080011ff */
[----:B--2---:R-:W-:Y:S05]  /*7b30*/  @!P0 NANOSLEEP.SYNCS 0x989680 ;  /* 0x009896800000895d */ /* 0x004fea0003900000 */
[----:B------:R-:W2:Y:S02]  /*7b40*/  @!P0 SYNCS.PHASECHK.TRANS64 P0, [R3+URZ+0x100], R0 ;  /* 0x00010000030085a7 */ /* 0x000ea400080010ff */
[----:B--2---:R-:W-:Y:S05]  /*7b50*/  @!P0 BRA `(.L_x_40) ;  /* 0xfffffffc00f08947 */ /* 0x004fea000383ffff */
[----:B------:R-:W-:Y:S05]  /*7b60*/  BRA `(.L_x_134) ;  /* 0xffffffa400a47947 */ /* 0x000fea000383ffff */
.L_x_44:
[----:B------:R-:W-:-:S07]  /*7b70*/  MOV R0, UR4 ;  /* 0x0000000400007c02 */ /* 0x000fce0008000f00 */
.L_x_135:
[----:B-1----:R1:W2:Y:S02]  /*7b80*/  SYNCS.PHASECHK.TRANS64.TRYWAIT P0, [R0+URZ], R2 ;  /* 0x00000002000075a7 */ /* 0x0022a400080011ff */
[----:B--2---:R-:W-:Y:S05]  /*7b90*/  @!P0 NANOSLEEP.SYNCS 0x989680 ;  /* 0x009896800000895d */ /* 0x004fea0003900000 */
[----:B------:R-:W2:Y:S02]  /*7ba0*/  @!P0 SYNCS.PHASECHK.TRANS64 P0, [R0+URZ], R2 ;  /* 0x00000002000085a7 */ /* 0x000ea400080010ff */
[----:B--2---:R-:W-:Y:S05]  /*7bb0*/  @!P0 BRA `(.L_x_135) ;  /* 0xfffffffc00f08947 */ /* 0x004fea000383ffff */
[----:B------:R-:W-:Y:S05]  /*7bc0*/  BRA `(.L_x_136) ;  /* 0xffffffac00507947 */ /* 0x000fea000383ffff */
.L_x_45:
[----:B------:R-:W-:-:S07]  /*7bd0*/  MOV R0, UR5 ;  /* 0x0000000500007c02 */ /* 0x000fce0008000f00 */
.L_x_137:
[----:B-1----:R1:W2:Y:S02]  /*7be0*/  SYNCS.PHASECHK.TRANS64.TRYWAIT P0, [R0+URZ], R3 ;  /* 0x00000003000075a7 */ /* 0x0022a400080011ff */
[----:B--2---:R-:W-:Y:S05]  /*7bf0*/  @!P0 NANOSLEEP.SYNCS 0x989680 ;  /* 0x009896800000895d */ /* 0x004fea0003900000 */
[----:B------:R-:W2:Y:S02]  /*7c00*/  @!P0 SYNCS.PHASECHK.TRANS64 P0, [R0+URZ], R3 ;  /* 0x00000003000085a7 */ /* 0x000ea400080010ff */
[----:B--2---:R-:W-:Y:S05]  /*7c10*/  @!P0 BRA `(.L_x_137) ;  /* 0xfffffffc00f08947 */ /* 0x004fea000383ffff */
[----:B------:R-:W-:Y:S05]  /*7c20*/  BRA `(.L_x_138) ;  /* 0xffffffac005c7947 */ /* 0x000fea000383ffff */
.L_x_46:
[----:B------:R-:W-:-:S07]  /*7c30*/  MOV R0, UR5 ;  /* 0x0000000500007c02 */ /* 0x000fce0008000f00 */
.L_x_139:
[----:B-1----:R1:W2:Y:S02]  /*7c40*/  SYNCS.PHASECHK.TRANS64.TRYWAIT P0, [R0+URZ], R3 ;  /* 0x00000003000075a7 */ /* 0x0022a400080011ff */
[----:B--2---:R-:W-:Y:S05]  /*7c50*/  @!P0 NANOSLEEP.SYNCS 0x989680 ;  /* 0x009896800000895d */ /* 0x004fea0003900000 */
[----:B------:R-:W2:Y:S02]  /*7c60*/  @!P0 SYNCS.PHASECHK.TRANS64 P0, [R0+URZ], R3 ;  /* 0x00000003000085a7 */ /* 0x000ea400080010ff */
[----:B--2---:R-:W-:Y:S05]  /*7c70*/  @!P0 BRA `(.L_x_139) ;  /* 0xfffffffc00f08947 */ /* 0x004fea000383ffff */
[----:B------:R-:W-:Y:S05]  /*7c80*/  BRA `(.L_x_140) ;  /* 0xffffffac00687947 */ /* 0x000fea000383ffff */
.L_x_47:
[----:B------:R-:W-:-:S07]  /*7c90*/  MOV R0, UR5 ;  /* 0x0000000500007c02 */ /* 0x000fce0008000f00 */
.L_x_141:
[----:B-1----:R1:W2:Y:S02]  /*7ca0*/  SYNCS.PHASECHK.TRANS64.TRYWAIT P0, [R0+URZ], R3 ;  /* 0x00000003000075a7 */ /* 0x0022a400080011ff */
[----:B--2---:R-:W-:Y:S05]  /*7cb0*/  @!P0 NANOSLEEP.SYNCS 0x989680 ;  /* 0x009896800000895d */ /* 0x004fea0003900000 */
[----:B------:R-:W2:Y:S02]  /*7cc0*/  @!P0 SYNCS.PHASECHK.TRANS64 P0, [R0+URZ], R3 ;  /* 0x00000003000085a7 */ /* 0x000ea400080010ff */
[----:B--2---:R-:W-:Y:S05]  /*7cd0*/  @!P0 BRA `(.L_x_141) ;  /* 0xfffffffc00f08947 */ /* 0x004fea000383ffff */
[----:B------:R-:W-:Y:S05]  /*7ce0*/  BRA `(.L_x_142) ;  /* 0xffffffac00747947 */ /* 0x000fea000383ffff */
.L_x_48:
[----:B------:R-:W-:-:S07]  /*7cf0*/  MOV R0, UR5 ;  /* 0x0000000500007c02 */ /* 0x000fce0008000f00 */
.L_x_143:
[----:B-1----:R1:W2:Y:S02]  /*7d00*/  SYNCS.PHASECHK.TRANS64.TRYWAIT P0, [R0+URZ], R3 ;  /* 0x00000003000075a7 */ /* 0x0022a400080011ff */
[----:B--2---:R-:W-:Y:S05]  /*7d10*/  @!P0 NANOSLEEP.SYNCS 0x989680 ;  /* 0x009896800000895d */ /* 0x004fea0003900000 */
[----:B------:R-:W2:Y:S02]  /*7d20*/  @!P0 SYNCS.PHASECHK.TRANS64 P0, [R0+URZ], R3 ;  /* 0x00000003000085a7 */ /* 0x000ea400080010ff */
[----:B--2---:R-:W-:Y:S05]  /*7d30*/  @!P0 BRA `(.L_x_143) ;  /* 0xfffffffc00f08947 */ /* 0x004fea000383ffff */
[----:B------:R-:W-:Y:S05]  /*7d40*/  BRA `(.L_x_144) ;  /* 0xffffffac00807947 */ /* 0x000fea000383ffff */
.L_x_49:
[----:B------:R-:W-:-:S07]  /*7d50*/  MOV R0, UR5 ;  /* 0x0000000500007c02 */ /* 0x000fce0008000f00 */
.L_x_145:
[----:B-1----:R1:W2:Y:S02]  /*7d60*/  SYNCS.PHASECHK.TRANS64.TRYWAIT P0, [R0+URZ], R3 ;  /* 0x00000003000075a7 */ /* 0x0022a400080011ff */
[----:B--2---:R-:W-:Y:S05]  /*7d70*/  @!P0 NANOSLEEP.SYNCS 0x989680 ;  /* 0x009896800000895d */ /* 0x004fea0003900000 */
[----:B------:R-:W2:Y:S02]  /*7d80*/  @!P0 SYNCS.PHASECHK.TRANS64 P0, [R0+URZ], R3 ;  /* 0x00000003000085a7 */ /* 0x000ea400080010ff */
[----:B--2---:R-:W-:Y:S05]  /*7d90*/  @!P0 BRA `(.L_x_145) ;  /* 0xfffffffc00f08947 */ /* 0x004fea000383ffff */
[----:B------:R-:W-:Y:S05]  /*7da0*/  BRA `(.L_x_146) ;  /* 0xffffffac008c7947 */ /* 0x000fea000383ffff */
.L_x_50:
[----:B------:R-:W-:-:S07]  /*7db0*/  MOV R0, UR5 ;  /* 0x0000000500007c02 */ /* 0x000fce0008000f00 */
.L_x_147:
[----:B-1----:R1:W2:Y:S02]  /*7dc0*/  SYNCS.PHASECHK.TRANS64.TRYWAIT P0, [R0+URZ], R3 ;  /* 0x00000003000075a7 */ /* 0x0022a400080011ff */
[----:B--2---:R-:W-:Y:S05]  /*7dd0*/  @!P0 NANOSLEEP.SYNCS 0x989680 ;  /* 0x009896800000895d */ /* 0x004fea0003900000 */
[----:B------:R-:W2:Y:S02]  /*7de0*/  @!P0 SYNCS.PHASECHK.TRANS64 P0, [R0+URZ], R3 ;  /* 0x00000003000085a7 */ /* 0x000ea400080010ff */
[----:B--2---:R-:W-:Y:S05]  /*7df0*/  @!P0 BRA `(.L_x_147) ;  /* 0xfffffffc00f08947 */ /* 0x004fea000383ffff */
[----:B------:R-:W-:Y:S05]  /*7e00*/  BRA `(.L_x_148) ;  /* 0xffffffac00987947 */ /* 0x000fea000383ffff */
.L_x_51:
[----:B------:R-:W-:-:S07]  /*7e10*/  MOV R0, UR5 ;  /* 0x0000000500007c02 */ /* 0x000fce0008000f00 */
.L_x_149:
[----:B-1----:R1:W2:Y:S02]  /*7e20*/  SYNCS.PHASECHK.TRANS64.TRYWAIT P0, [R0+URZ], R3 ;  /* 0x00000003000075a7 */ /* 0x0022a400080011ff */
[----:B--2---:R-:W-:Y:S05]  /*7e30*/  @!P0 NANOSLEEP.SYNCS 0x989680 ;  /* 0x009896800000895d */ /* 0x004fea0003900000 */
[----:B------:R-:W2:Y:S02]  /*7e40*/  @!P0 SYNCS.PHASECHK.TRANS64 P0, [R0+URZ], R3 ;  /* 0x00000003000085a7 */ /* 0x000ea400080010ff */
[----:B--2---:R-:W-:Y:S05]  /*7e50*/  @!P0 BRA `(.L_x_149) ;  /* 0xfffffffc00f08947 */ /* 0x004fea000383ffff */
[----:B------:R-:W-:Y:S05]  /*7e60*/  BRA `(.L_x_150) ;  /* 0xffffffac00a47947 */ /* 0x000fea000383ffff */
.L_x_52:
[----:B------:R-:W-:-:S07]  /*7e70*/  MOV R0, UR5 ;  /* 0x0000000500007c02 */ /* 0x000fce0008000f00 */
.L_x_151:
[----:B-1----:R1:W2:Y:S02]  /*7e80*/  SYNCS.PHASECHK.TRANS64.TRYWAIT P0, [R0+URZ], R3 ;  /* 0x00000003000075a7 */ /* 0x0022a400080011ff */
[----:B--2---:R-:W-:Y:S05]  /*7e90*/  @!P0 NANOSLEEP.SYNCS 0x989680 ;  /* 0x009896800000895d */ /* 0x004fea0003900000 */
[----:B------:R-:W2:Y:S02]  /*7ea0*/  @!P0 SYNCS.PHASECHK.TRANS64 P0, [R0+URZ], R3 ;  /* 0x00000003000085a7 */ /* 0x000ea400080010ff */
[----:B--2---:R-:W-:Y:S05]  /*7eb0*/  @!P0 BRA `(.L_x_151) ;  /* 0xfffffffc00f08947 */ /* 0x004fea000383ffff */
[----:B------:R-:W-:Y:S05]  /*7ec0*/  BRA `(.L_x_152) ;  /* 0xffffffac00b07947 */ /* 0x000fea000383ffff */
.L_x_53:
[----:B------:R-:W-:-:S07]  /*7ed0*/  MOV R0, UR5 ;  /* 0x0000000500007c02 */ /* 0x000fce0008000f00 */
.L_x_153:
[----:B-1----:R1:W2:Y:S02]  /*7ee0*/  SYNCS.PHASECHK.TRANS64.TRYWAIT P0, [R0+URZ], R3 ;  /* 0x00000003000075a7 */ /* 0x0022a400080011ff */
[----:B--2---:R-:W-:Y:S05]  /*7ef0*/  @!P0 NANOSLEEP.SYNCS 0x989680 ;  /* 0x009896800000895d */ /* 0x004fea0003900000 */
[----:B------:R-:W2:Y:S02]  /*7f00*/  @!P0 SYNCS.PHASECHK.TRANS64 P0, [R0+URZ], R3 ;  /* 0x00000003000085a7 */ /* 0x000ea400080010ff */
[----:B--2---:R-:W-:Y:S05]  /*7f10*/  @!P0 BRA `(.L_x_153) ;  /* 0xfffffffc00f08947 */ /* 0x004fea000383ffff */
[----:B------:R-:W-:Y:S05]  /*7f20*/  BRA `(.L_x_154) ;  /* 0xffffffac00bc7947 */ /* 0x000fea000383ffff */
.L_x_54:
[----:B------:R-:W-:-:S07]  /*7f30*/  MOV R0, UR5 ;  /* 0x0000000500007c02 */ /* 0x000fce0008000f00 */
.L_x_155:
[----:B-1----:R1:W2:Y:S02]  /*7f40*/  SYNCS.PHASECHK.TRANS64.TRYWAIT P0, [R0+URZ], R3 ;  /* 0x00000003000075a7 */ /* 0x0022a400080011ff */
[----:B--2---:R-:W-:Y:S05]  /*7f50*/  @!P0 NANOSLEEP.SYNCS 0x989680 ;  /* 0x009896800000895d */ /* 0x004fea0003900000 */
[----:B------:R-:W2:Y:S02]  /*7f60*/  @!P0 SYNCS.PHASECHK.TRANS64 P0, [R0+URZ], R3 ;  /* 0x00000003000085a7 */ /* 0x000ea400080010ff */
[----:B--2---:R-:W-:Y:S05]  /*7f70*/  @!P0 BRA `(.L_x_155) ;  /* 0xfffffffc00f08947 */ /* 0x004fea000383ffff */
[----:B------:R-:W-:Y:S05]  /*7f80*/  BRA `(.L_x_156) ;  /* 0xffffffac00c87947 */ /* 0x000fea000383ffff */
.L_x_57:
[----:B-1----:R1:W2:Y:S02]  /*7f90*/  SYNCS.PHASECHK.TRANS64.TRYWAIT P0, [R2+URZ+0x160], R4 ;  /* 0x00016004020075a7 */ /* 0x0022a400080011ff */
[----:B--2---:R-:W-:Y:S05]  /*7fa0*/  @!P0 NANOSLEEP.SYNCS 0x989680 ;  /* 0x009896800000895d */ /* 0x004fea0003900000 */
[----:B------:R-:W2:Y:S02]  /*7fb0*/  @!P0 SYNCS.PHASECHK.TRANS64 P0, [R2+URZ+0x160], R4 ;  /* 0x00016004020085a7 */ /* 0x000ea400080010ff */
[----:B--2---:R-:W-:Y:S05]  /*7fc0*/  @!P0 BRA `(.L_x_57) ;  /* 0xfffffffc00f08947 */ /* 0x004fea000383ffff */
[----:B------:R-:W-:Y:S05]  /*7fd0*/  BRA `(.L_x_157) ;  /* 0xffffffb000247947 */ /* 0x000fea000383ffff */
.L_x_58:
[----:B------:R-:W-:-:S07]  /*7fe0*/  MOV R2, UR4 ;  /* 0x0000000400027c02 */ /* 0x000fce0008000f00 */
.L_x_158:
[----:B-1----:R1:W2:Y:S02]  /*7ff0*/  SYNCS.PHASECHK.TRANS64.TRYWAIT P0, [R2+URZ+0x110], R5 ;  /* 0x00011005020075a7 */ /* 0x0022a400080011ff */
[----:B--2---:R-:W-:Y:S05]  /*8000*/  @!P0 NANOSLEEP.SYNCS 0x989680 ;  /* 0x009896800000895d */ /* 0x004fea0003900000 */
[----:B------:R-:W2:Y:S02]  /*8010*/  @!P0 SYNCS.PHASECHK.TRANS64 P0, [R2+URZ+0x110], R5 ;  /* 0x00011005020085a7 */ /* 0x000ea400080010ff */
[----:B--2---:R-:W-:Y:S05]  /*8020*/  @!P0 BRA `(.L_x_158) ;  /* 0xfffffffc00f08947 */ /* 0x004fea000383ffff */
[----:B------:R-:W-:Y:S05]  /*8030*/  BRA `(.L_x_159) ;  /* 0xffffffb000347947 */ /* 0x000fea000383ffff */
.L_x_59:
[----:B-1----:R1:W2:Y:S02]  /*8040*/  SYNCS.PHASECHK.TRANS64.TRYWAIT P1, [R2+URZ+0x100], R4 ;  /* 0x00010004020075a7 */ /* 0x0022a400080211ff */
[----:B--2---:R-:W-:Y:S05]  /*8050*/  @!P1 NANOSLEEP.SYNCS 0x989680 ;  /* 0x009896800000995d */ /* 0x004fea0003900000 */
[----:B------:R-:W2:Y:S02]  /*8060*/  @!P1 SYNCS.PHASECHK.TRANS64 P1, [R2+URZ+0x100], R4 ;  /* 0x00010004020095a7 */ /* 0x000ea400080210ff */
[----:B--2---:R-:W-:Y:S05]  /*8070*/  @!P1 BRA `(.L_x_59) ;  /* 0xfffffffc00f09947 */ /* 0x004fea000383ffff */
[----:B------:R-:W-:Y:S05]  /*8080*/  BRA `(.L_x_160) ;  /* 0xffffffb000647947 */ /* 0x000fea000383ffff */
.L_x_62:
[----:B------:R-:W-:-:S07]  /*8090*/  MOV R0, UR4 ;  /* 0x0000000400007c02 */ /* 0x000fce0008000f00 */
.L_x_161:
[----:B-1----:R1:W2:Y:S02]  /*80a0*/  SYNCS.PHASECHK.TRANS64.TRYWAIT P0, [R0+URZ+0x110], R2 ;  /* 0x00011002000075a7 */ /* 0x0022a400080011ff */
[----:B--2---:R-:W-:Y:S05]  /*80b0*/  @!P0 NANOSLEEP.SYNCS 0x989680 ;  /* 0x009896800000895d */ /* 0x004fea0003900000 */
[----:B------:R-:W2:Y:S02]  /*80c0*/  @!P0 SYNCS.PHASECHK.TRANS64 P0, [R0+URZ+0x110], R2 ;  /* 0x00011002000085a7 */ /* 0x000ea400080010ff */
[----:B--2---:R-:W-:Y:S05]  /*80d0*/  @!P0 BRA `(.L_x_161) ;  /* 0xfffffffc00f08947 */ /* 0x004fea000383ffff */
[----:B------:R-:W-:Y:S05]  /*80e0*/  BRA `(.L_x_61) ;  /* 0xffffffb000b87947 */ /* 0x000fea000383ffff */
.L_x_69:
[----:B-1----:R1:W2:Y:S02]  /*80f0*/  SYNCS.PHASECHK.TRANS64.TRYWAIT P1, [R0+URZ+0x100], R2 ;  /* 0x00010002000075a7 */ /* 0x0022a400080211ff */
[----:B--2---:R-:W-:Y:S05]  /*8100*/  @!P1 NANOSLEEP.SYNCS 0x989680 ;  /* 0x009896800000995d */ /* 0x004fea0003900000 */
[----:B------:R-:W2:Y:S02]  /*8110*/  @!P1 SYNCS.PHASECHK.TRANS64 P1, [R0+URZ+0x100], R2 ;  /* 0x00010002000095a7 */ /* 0x000ea400080210ff */
[----:B--2---:R-:W-:Y:S05]  /*8120*/  @!P1 BRA `(.L_x_69) ;  /* 0xfffffffc00f09947 */ /* 0x004fea000383ffff */
[----:B------:R-:W-:Y:S05]  /*8130*/  BRA `(.L_x_162) ;  /* 0xffffffb8002c7947 */ /* 0x000fea000383ffff */
.L_x_70:
[----:B------:R-:W-:-:S07]  /*8140*/  MOV R2, UR31 ;  /* 0x0000001f00027c02 */ /* 0x000fce0008000f00 */
.L_x_163:
[----:B-1----:R1:W2:Y:S02]  /*8150*/  SYNCS.PHASECHK.TRANS64.TRYWAIT P0, [R2+URZ+0x140], R0 ;  /* 0x00014000020075a7 */ /* 0x0022a400080011ff */
[----:B--2---:R-:W-:Y:S05]  /*8160*/  @!P0 NANOSLEEP.SYNCS 0x989680 ;  /* 0x009896800000895d */ /* 0x004fea0003900000 */
[----:B------:R-:W2:Y:S02]  /*8170*/  @!P0 SYNCS.PHASECHK.TRANS64 P0, [R2+URZ+0x140], R0 ;  /* 0x00014000020085a7 */ /* 0x000ea400080010ff */
[----:B--2---:R-:W-:Y:S05]  /*8180*/  @!P0 BRA `(.L_x_163) ;  /* 0xfffffffc00f08947 */ /* 0x004fea000383ffff */
[----:B------:R-:W-:Y:S05]  /*8190*/  BRA `(.L_x_164) ;  /* 0xffffffb8007c7947 */ /* 0x000fea000383ffff */
.L_x_73:
[----:B------:R-:W-:Y:S07]  /*81a0*/  MOV R0, UR5 ;  /* 0x0000000500007c02 */ /* 0x000fee0008000f00 */
.L_x_165:
[----:B-1----:R1:W2:Y:S02]  /*81b0*/  SYNCS.PHASECHK.TRANS64.TRYWAIT P0, [R0+URZ], R2 ;  /* 0x00000002000075a7 */ /* 0x0022a400080011ff */
[----:B--2---:R-:W-:Y:S05]  /*81c0*/  @!P0 NANOSLEEP.SYNCS 0x989680 ;  /* 0x009896800000895d */ /* 0x004fea0003900000 */
[----:B------:R-:W2:Y:S02]  /*81d0*/  @!P0 SYNCS.PHASECHK.TRANS64 P0, [R0+URZ], R2 ;  /* 0x00000002000085a7 */ /* 0x000ea400080010ff */
[----:B--2---:R-:W-:Y:S05]  /*81e0*/  @!P0 BRA `(.L_x_165) ;  /* 0xfffffffc00f08947 */ /* 0x004fea000383ffff */
[----:B------:R-:W-:Y:S05]  /*81f0*/  BRA `(.L_x_72) ;  /* 0xffffffb800987947 */ /* 0x000fea000383ffff */
.L_x_76:
[----:B------:R-:W-:-:S07]  /*8200*/  MOV R0, UR4 ;  /* 0x0000000400007c02 */ /* 0x000fce0008000f00 */
.L_x_166:
[----:B--2---:R2:W4:Y:S02]  /*8210*/  SYNCS.PHASECHK.TRANS64.TRYWAIT P0, [R0+URZ], R2 ;  /* 0x00000002000075a7 */ /* 0x00452400080011ff */
[----:B----4-:R-:W-:Y:S05]  /*8220*/  @!P0 NANOSLEEP.SYNCS 0x989680 ;  /* 0x009896800000895d */ /* 0x010fea0003900000 */
[----:B------:R-:W4:Y:S02]  /*8230*/  @!P0 SYNCS.PHASECHK.TRANS64 P0, [R0+URZ], R2 ;  /* 0x00000002000085a7 */ /* 0x000f2400080010ff */
[----:B----4-:R-:W-:Y:S05]  /*8240*/  @!P0 BRA `(.L_x_166) ;  /* 0xfffffffc00f08947 */ /* 0x010fea000383ffff */
[----:B------:R-:W-:Y:S05]  /*8250*/  BRA `(.L_x_167) ;  /* 0xffffffbc00747947 */ /* 0x000fea000383ffff */
.L_x_77:
[----:B------:R-:W-:-:S07]  /*8260*/  MOV R0, UR5 ;  /* 0x0000000500007c02 */ /* 0x000fce0008000f00 */
.L_x_168:
[----:B-1----:R1:W2:Y:S02]  /*8270*/  SYNCS.PHASECHK.TRANS64.TRYWAIT P0, [R0+URZ], R3 ;  /* 0x00000003000075a7 */ /* 0x0022a400080011ff */
[----:B--2---:R-:W-:Y:S05]  /*8280*/  @!P0 NANOSLEEP.SYNCS 0x989680 ;  /* 0x009896800000895d */ /* 0x004fea0003900000 */
[----:B------:R-:W2:Y:S02]  /*8290*/  @!P0 SYNCS.PHASECHK.TRANS64 P0, [R0+URZ], R3 ;  /* 0x00000003000085a7 */ /* 0x000ea400080010ff */
[----:B--2---:R-:W-:Y:S05]  /*82a0*/  @!P0 BRA `(.L_x_168) ;  /* 0xfffffffc00f08947 */ /* 0x004fea000383ffff */
[----:B------:R-:W-:Y:S05]  /*82b0*/  BRA `(.L_x_169) ;  /* 0xffffffbc00807947 */ /* 0x000fea000383ffff */
.L_x_78:
[----:B------:R-:W-:-:S07]  /*82c0*/  MOV R0, UR5 ;  /* 0x0000000500007c02 */ /* 0x000fce0008000f00 */
.L_x_170:
[----:B-1----:R1:W2:Y:S02]  /*82d0*/  SYNCS.PHASECHK.TRANS64.TRYWAIT P0, [R0+URZ], R3 ;  /* 0x00000003000075a7 */ /* 0x0022a400080011ff */
[----:B--2---:R-:W-:Y:S05]  /*82e0*/  @!P0 NANOSLEEP.SYNCS 0x989680 ;  /* 0x009896800000895d */ /* 0x004fea0003900000 */
[----:B------:R-:W2:Y:S02]  /*82f0*/  @!P0 SYNCS.PHASECHK.TRANS64 P0, [R0+URZ], R3 ;  /* 0x00000003000085a7 */ /* 0x000ea400080010ff */
[----:B--2---:R-:W-:Y:S05]  /*8300*/  @!P0 BRA `(.L_x_170) ;  /* 0xfffffffc00f08947 */ /* 0x004fea000383ffff */
[----:B------:R-:W-:Y:S05]  /*8310*/  BRA `(.L_x_171) ;  /* 0xffffffbc008c7947 */ /* 0x000fea000383ffff */
.L_x_79:
[----:B-1----:R-:W-:-:S07]  /*8320*/  MOV R0, UR4 ;  /* 0x0000000400007c02 */ /* 0x002fce0008000f00 */
.L_x_172:
[----:B-1----:R1:W2:Y:S02]  /*8330*/  SYNCS.PHASECHK.TRANS64.TRYWAIT P0, [R0+URZ], R2 ;  /* 0x00000002000075a7 */ /* 0x0022a400080011ff */
[----:B--2---:R-:W-:Y:S05]  /*8340*/  @!P0 NANOSLEEP.SYNCS 0x989680 ;  /* 0x009896800000895d */ /* 0x004fea0003900000 */
[----:B------:R-:W2:Y:S02]  /*8350*/  @!P0 SYNCS.PHASECHK.TRANS64 P0, [R0+URZ], R2 ;  /* 0x00000002000085a7 */ /* 0x000ea400080010ff */
[----:B--2---:R-:W-:Y:S05]  /*8360*/  @!P0 BRA `(.L_x_172) ;  /* 0xfffffffc00f08947 */ /* 0x004fea000383ffff */
[----:B------:R-:W-:Y:S05]  /*8370*/  BRA `(.L_x_173) ;  /* 0xffffffbc00987947 */ /* 0x000fea000383ffff */
.L_x_84:
[----:B---3--:R3:W1:Y:S02]  /*8380*/  SYNCS.PHASECHK.TRANS64.TRYWAIT P0, [R12+URZ+0x100], R0 ;  /* 0x000100000c0075a7 */ /* 0x00866400080011ff */
[----:B-1----:R-:W-:Y:S05]  /*8390*/  @!P0 NANOSLEEP.SYNCS 0x989680 ;  /* 0x009896800000895d */ /* 0x002fea0003900000 */
[----:B------:R-:W1:Y:S02]  /*83a0*/  @!P0 SYNCS.PHASECHK.TRANS64 P0, [R12+URZ+0x100], R0 ;  /* 0x000100000c0085a7 */ /* 0x000e6400080010ff */
[----:B-1----:R-:W-:Y:S05]  /*83b0*/  @!P0 BRA `(.L_x_84) ;  /* 0xfffffffc00f08947 */ /* 0x002fea000383ffff */
[----:B------:R-:W-:Y:S05]  /*83c0*/  BRA `(.L_x_174) ;  /* 0xffffffc000a87947 */ /* 0x000fea000383ffff */
.L_x_87:
[----:B-1----:R-:W-:Y:S07]  /*83d0*/  MOV R0, UR24 ;  /* 0x0000001800007c02 */ /* 0x002fee0008000f00 */
.L_x_175:
[----:B-1----:R1:W2:Y:S02]  /*83e0*/  SYNCS.PHASECHK.TRANS64.TRYWAIT P2, [R0+URZ+0xf8], R6 ;  /* 0x0000f806000075a7 */ /* 0x0022a400080411ff */
[----:B--2---:R-:W-:Y:S05]  /*83f0*/  @!P2 NANOSLEEP.SYNCS 0x989680 ;  /* 0x009896800000a95d */ /* 0x004fea0003900000 */
[----:B------:R-:W2:Y:S02]  /*8400*/  @!P2 SYNCS.PHASECHK.TRANS64 P2, [R0+URZ+0xf8], R6 ;  /* 0x0000f8060000a5a7 */ /* 0x000ea400080410ff */
[----:B--2---:R-:W-:Y:S05]  /*8410*/  @!P2 BRA `(.L_x_175) ;  /* 0xfffffffc00f0a947 */ /* 0x004fea000383ffff */
[----:B------:R-:W-:Y:S05]  /*8420*/  BRA `(.L_x_86) ;  /* 0xffffffc8000c7947 */ /* 0x000fea000383ffff */
.L_x_90:
[----:B------:R-:W-:Y:S07]  /*8430*/  MOV R0, UR4 ;  /* 0x0000000400007c02 */ /* 0x000fee0008000f00 */
.L_x_176:
[----:B-1----:R1:W2:Y:S02]  /*8440*/  SYNCS.PHASECHK.TRANS64.TRYWAIT P0, [R0+URZ+0xd8], R9 ;  /* 0x0000d809000075a7 */ /* 0x0022a400080011ff */
[----:B--2---:R-:W-:Y:S05]  /*8450*/  @!P0 NANOSLEEP.SYNCS 0x989680 ;  /* 0x009896800000895d */ /* 0x004fea0003900000 */
[----:B------:R-:W2:Y:S02]  /*8460*/  @!P0 SYNCS.PHASECHK.TRANS64 P0, [R0+URZ+0xd8], R9 ;  /* 0x0000d809000085a7 */ /* 0x000ea400080010ff */
[----:B--2---:R-:W-:Y:S05]  /*8470*/  @!P0 BRA `(.L_x_176) ;  /* 0xfffffffc00f08947 */ /* 0x004fea000383ffff */
[----:B------:R-:W-:Y:S05]  /*8480*/  BRA `(.L_x_177) ;  /* 0xffffffc8006c7947 */ /* 0x000fea000383ffff */
.L_x_91:
[----:B------:R-:W-:Y:S07]  /*8490*/  MOV R6, UR5 ;  /* 0x0000000500067c02 */ /* 0x000fee0008000f00 */
.L_x_178:
[----:B-1----:R1:W2:Y:S02]  /*84a0*/  SYNCS.PHASECHK.TRANS64.TRYWAIT P0, [R6+URZ+0xd8], R0 ;  /* 0x0000d800060075a7 */ /* 0x0022a400080011ff */
[----:B--2---:R-:W-:Y:S05]  /*84b0*/  @!P0 NANOSLEEP.SYNCS 0x989680 ;  /* 0x009896800000895d */ /* 0x004fea0003900000 */
[----:B------:R-:W2:Y:S02]  /*84c0*/  @!P0 SYNCS.PHASECHK.TRANS64 P0, [R6+URZ+0xd8], R0 ;  /* 0x0000d800060085a7 */ /* 0x000ea400080010ff */
[----:B--2---:R-:W-:Y:S05]  /*84d0*/  @!P0 BRA `(.L_x_178) ;  /* 0xfffffffc00f08947 */ /* 0x004fea000383ffff */
[----:B------:R-:W-:Y:S05]  /*84e0*/  BRA `(.L_x_179) ;  /* 0xffffffc800c87947 */ /* 0x000fea000383ffff */
.L_x_93:
[----:B------:R-:W-:-:S07]  /*84f0*/  MOV R0, UR4 ;  /* 0x0000000400007c02 */ /* 0x000fce0008000f00 */
.L_x_180:
[----:B-1----:R1:W2:Y:S02]  /*8500*/  SYNCS.PHASECHK.TRANS64.TRYWAIT P0, [R0+URZ], R2 ;  /* 0x00000002000075a7 */ /* 0x0022a400080011ff */
[----:B--2---:R-:W-:Y:S05]  /*8510*/  @!P0 NANOSLEEP.SYNCS 0x989680 ;  /* 0x009896800000895d */ /* 0x004fea0003900000 */
[----:B------:R-:W2:Y:S02]  /*8520*/  @!P0 SYNCS.PHASECHK.TRANS64 P0, [R0+URZ], R2 ;  /* 0x00000002000085a7 */ /* 0x000ea400080010ff */
[----:B--2---:R-:W-:Y:S05]  /*8530*/  @!P0 BRA `(.L_x_180) ;  /* 0xfffffffc00f08947 */ /* 0x004fea000383ffff */
[----:B------:R-:W-:Y:S05]  /*8540*/  BRA `(.L_x_181) ;  /* 0xffffffcc00587947 */ /* 0x000fea000383ffff */
.L_x_94:
[----:B------:R-:W-:-:S07]  /*8550*/  MOV R0, UR5 ;  /* 0x0000000500007c02 */ /* 0x000fce0008000f00 */
.L_x_182:
[----:B-1----:R1:W2:Y:S02]  /*8560*/  SYNCS.PHASECHK.TRANS64.TRYWAIT P0, [R0+URZ], R2 ;  /* 0x00000002000075a7 */ /* 0x0022a400080011ff */
[----:B--2---:R-:W-:Y:S05]  /*8570*/  @!P0 NANOSLEEP.SYNCS 0x989680 ;  /* 0x009896800000895d */ /* 0x004fea0003900000 */
[----:B------:R-:W2:Y:S02]  /*8580*/  @!P0 SYNCS.PHASECHK.TRANS64 P0, [R0+URZ], R2 ;  /* 0x00000002000085a7 */ /* 0x000ea400080010ff */
[----:B--2---:R-:W-:Y:S05]  /*8590*/  @!P0 BRA `(.L_x_182) ;  /* 0xfffffffc00f08947 */ /* 0x004fea000383ffff */
[----:B------:R-:W-:Y:S05]  /*85a0*/  BRA `(.L_x_183) ;  /* 0xffffffcc00647947 */ /* 0x000fea000383ffff */
.L_x_96:
[----:B-1----:R1:W2:Y:S02]  /*85b0*/  SYNCS.PHASECHK.TRANS64.TRYWAIT P0, [R0+URZ+0x100], R2 ;  /* 0x00010002000075a7 */ /* 0x0022a400080011ff */
[----:B--2---:R-:W-:Y:S05]  /*85c0*/  @!P0 NANOSLEEP.SYNCS 0x989680 ;  /* 0x009896800000895d */ /* 0x004fea0003900000 */
[----:B------:R-:W2:Y:S02]  /*85d0*/  @!P0 SYNCS.PHASECHK.TRANS64 P0, [R0+URZ+0x100], R2 ;  /* 0x00010002000085a7 */ /* 0x000ea400080010ff */
[----:B--2---:R-:W-:Y:S05]  /*85e0*/  @!P0 BRA `(.L_x_96) ;  /* 0xfffffffc00f08947 */ /* 0x004fea000383ffff */
[----:B------:R-:W-:Y:S05]  /*85f0*/  BRA `(.L_x_184) ;  /* 0xffffffd000547947 */ /* 0x000fea000383ffff */
.L_x_106:
[----:B-1----:R1:W3:Y:S02]  /*8600*/  SYNCS.PHASECHK.TRANS64.TRYWAIT P1, [R2+URZ+0xc0], R0 ;  /* 0x0000c000020075a7 */ /* 0x0022e400080211ff */
[----:B---3--:R-:W-:Y:S05]  /*8610*/  @!P1 NANOSLEEP.SYNCS 0x989680 ;  /* 0x009896800000995d */ /* 0x008fea0003900000 */
[----:B------:R-:W3:Y:S02]  /*8620*/  @!P1 SYNCS.PHASECHK.TRANS64 P1, [R2+URZ+0xc0], R0 ;  /* 0x0000c000020095a7 */ /* 0x000ee400080210ff */
[----:B---3--:R-:W-:Y:S05]  /*8630*/  @!P1 BRA `(.L_x_106) ;  /* 0xfffffffc00f09947 */ /* 0x008fea000383ffff */
[----:B------:R-:W-:Y:S05]  /*8640*/  BRA `(.L_x_105) ;  /* 0xffffffdc00d47947 */ /* 0x000fea000383ffff */
.L_x_108:
[----:B--2---:R2:W3:Y:S02]  /*8650*/  SYNCS.PHASECHK.TRANS64.TRYWAIT P0, [R72+URZ+0x120], R3 ;  /* 0x00012003480075a7 */ /* 0x0044e400080011ff */
[----:B---3--:R-:W-:Y:S05]  /*8660*/  @!P0 NANOSLEEP.SYNCS 0x989680 ;  /* 0x009896800000895d */ /* 0x008fea0003900000 */
[----:B------:R-:W3:Y:S02]  /*8670*/  @!P0 SYNCS.PHASECHK.TRANS64 P0, [R72+URZ+0x120], R3 ;  /* 0x00012003480085a7 */ /* 0x000ee400080010ff */
[----:B---3--:R-:W-:Y:S05]  /*8680*/  @!P0 BRA `(.L_x_108) ;  /* 0xfffffffc00f08947 */ /* 0x008fea000383ffff */
[----:B------:R-:W-:Y:S05]  /*8690*/  BRA `(.L_x_107) ;  /* 0xffffffe0004c7947 */ /* 0x000fea000383ffff */
.L_x_119:
[----:B-1----:R1:W2:Y:S02]  /*86a0*/  SYNCS.PHASECHK.TRANS64.TRYWAIT P0, [R2+URZ+0xc0], R73 ;  /* 0x0000c049020075a7 */ /* 0x0022a400080011ff */
[----:B--2---:R-:W-:Y:S05]  /*86b0*/  @!P0 NANOSLEEP.SYNCS 0x989680 ;  /* 0x009896800000895d */ /* 0x004fea0003900000 */
[----:B------:R-:W2:Y:S02]  /*86c0*/  @!P0 SYNCS.PHASECHK.TRANS64 P0, [R2+URZ+0xc0], R73 ;  /* 0x0000c049020085a7 */ /* 0x000ea400080010ff */
[----:B--2---:R-:W-:Y:S05]  /*86d0*/  @!P0 BRA `(.L_x_119) ;  /* 0xfffffffc00f08947 */ /* 0x004fea000383ffff */
[----:B------:R-:W-:Y:S05]  /*86e0*/  BRA `(.L_x_118) ;  /* 0xffffffe800187947 */ /* 0x000fea000383ffff */
        .weak           $__internal_0_$__cuda_sm10x_tcgen05_guardrail_trap_col_being_dealloced_not_returned_by_alloc
        .type           $__internal_0_$__cuda_sm10x_tcgen05_guardrail_trap_col_being_dealloced_not_returned_by_alloc,@function
        .size           $__internal_0_$__cuda_sm10x_tcgen05_guardrail_trap_col_being_dealloced_not_returned_by_alloc,($__internal_1_$__cuda_sm10x_tcgen05_guardrail_trap_phase_invalid_during_alloc - $__internal_0_$__cuda_sm10x_tcgen05_guardrail_trap_col_being_dealloced_not_returned_by_alloc)
$__internal_0_$__cuda_sm10x_tcgen05_guardrail_trap_col_being_dealloced_not_returned_by_alloc:
[----:B------:R-:W-:Y:S05]  /*86f0*/  BPT.TRAP 0x1 ;  /* 0x000000040000795c */ /* 0x000fea0000300000 */
[----:B------:R-:W-:-:S04]  /*8700*/  HFMA2 R3, -RZ, RZ, 0, 0 ;  /* 0x00000000ff037431 */ /* 0x000fc800000001ff */
[----:B------:R-:W-:Y:S05]  /*8710*/  RET.REL.NODEC R2 `(_ZN7cutlass13device_kernelINS_4gemm6kernel13GemmUniversalIN4cute5tupleIJiiiiEEENS1_10collective13CollectiveMmaINS1_35MainloopSm100TmaUmmaWarpSpecializedILi12ELi2ELi4ENS5_IJNS4_1CILi1EEENSA_ILi4EEESB_EEEEENS5_IJNSA_ILi64EEESF_NSA_ILi32EEEEEEfNS5_IJlSB_lEEEfSI_NS4_8TiledMMAINS4_8MMA_AtomIJNS4_17SM100_MMA_TF32_SSINS_10tfloat32_tESM_fLi64ELi64ELNS4_4UMMA5MajorE0ELSO_0ELNSN_7ScaleInE0ELSP_0EEEEEENS4_6LayoutINS5_IJSB_SB_SB_EEENS5_IJNSA_ILi0EEESU_SU_EEEEENS5_IJNS4_10UnderscoreESX_SX_EEEEENS4_23SM90_TMA_LOAD_MULTICASTENS4_14ComposedLayoutINS4_7SwizzleILi3ELi4ELi3EEENS4_18smem_ptr_flag_bitsILi32EEENSS_INS5_IJNSA_ILi8EEESG_EEENS5_IJSG_SB_EEEEEEEvNS4_8identityENS4_13SM90_TMA_LOADES1A_vS1B_EENS_8epilogue10collective18CollectiveEpilogueINS1E_23Sm100TmaWarpSpecializedILi3ELi2ELi16ELb1ELb0EEEJSH_NS5_IJNSS_ISF_SB_EENSS_ISG_SB_EEEEEfSI_fSI_NS1E_6fusion15FusionCallbacksIS1I_NS1M_17LinearCombinationIffffLNS_15FloatRoundStyleE2EEESH_S1L_JEEENS4_5SM1004TMEM4LOAD26SM100_TMEM_LOAD_16dp128b8xES1C_S1A_NS4_17SM75_U32x4_LDSM_NENS4_14SM90_TMA_STOREES1A_NS4_17SM90_U32x4_STSM_NENS4_39AutoVectorizingCopyWithAssumedAlignmentILi128EEEEEEvvEEEEvNT_6ParamsE) ;  /* 0xffffff7802387950 */ /* 0x000fea0003c3ffff */
        .weak           $__internal_1_$__cuda_sm10x_tcgen05_guardrail_trap_phase_invalid_during_alloc
        .type           $__internal_1_$__cuda_sm10x_tcgen05_guardrail_trap_phase_invalid_during_alloc,@function
        .size           $__internal_1_$__cuda_sm10x_tcgen05_guardrail_trap_phase_invalid_during_alloc,($__internal_2_$__cuda_sm10x_tcgen05_guardrail_trap_unallocated_columns_being_dealloced - $__internal_1_$__cuda_sm10x_tcgen05_guardrail_trap_phase_invalid_during_alloc)
$__internal_1_$__cuda_sm10x_tcgen05_guardrail_trap_phase_invalid_during_alloc:
[----:B------:R-:W-:Y:S05]  /*8720*/  BPT.TRAP 0x1 ;  /* 0x000000040000795c */ /* 0x000fea0000300000 */
[----:B------:R-:W-:-:S04]  /*8730*/  MOV R5, 0x0 ;  /* 0x0000000000057802 */ /* 0x000fc80000000f00 */
[----:B------:R-:W-:Y:S05]  /*8740*/  RET.REL.NODEC R4 `(_ZN7cutlass13device_kernelINS_4gemm6kernel13GemmUniversalIN4cute5tupleIJiiiiEEENS1_10collective13CollectiveMmaINS1_35MainloopSm100TmaUmmaWarpSpecializedILi12ELi2ELi4ENS5_IJNS4_1CILi1EEENSA_ILi4EEESB_EEEEENS5_IJNSA_ILi64EEESF_NSA_ILi32EEEEEEfNS5_IJlSB_lEEEfSI_NS4_8TiledMMAINS4_8MMA_AtomIJNS4_17SM100_MMA_TF32_SSINS_10tfloat32_tESM_fLi64ELi64ELNS4_4UMMA5MajorE0ELSO_0ELNSN_7ScaleInE0ELSP_0EEEEEENS4_6LayoutINS5_IJSB_SB_SB_EEENS5_IJNSA_ILi0EEESU_SU_EEEEENS5_IJNS4_10UnderscoreESX_SX_EEEEENS4_23SM90_TMA_LOAD_MULTICASTENS4_14ComposedLayoutINS4_7SwizzleILi3ELi4ELi3EEENS4_18smem_ptr_flag_bitsILi32EEENSS_INS5_IJNSA_ILi8EEESG_EEENS5_IJSG_SB_EEEEEEEvNS4_8identityENS4_13SM90_TMA_LOADES1A_vS1B_EENS_8epilogue10collective18CollectiveEpilogueINS1E_23Sm100TmaWarpSpecializedILi3ELi2ELi16ELb1ELb0EEEJSH_NS5_IJNSS_ISF_SB_EENSS_ISG_SB_EEEEEfSI_fSI_NS1E_6fusion15FusionCallbacksIS1I_NS1M_17LinearCombinationIffffLNS_15FloatRoundStyleE2EEESH_S1L_JEEENS4_5SM1004TMEM4LOAD26SM100_TMEM_LOAD_16dp128b8xES1C_S1A_NS4_17SM75_U32x4_LDSM_NENS4_14SM90_TMA_STOREES1A_NS4_17SM90_U32x4_STSM_NENS4_39AutoVectorizingCopyWithAssumedAlignmentILi128EEEEEEvvEEEEvNT_6ParamsE) ;  /* 0xffffff78042c7950 */ /* 0x000fea0003c3ffff */
        .weak           $__internal_2_$__cuda_sm10x_tcgen05_guardrail_trap_unallocated_columns_being_dealloced
        .type           $__internal_2_$__cuda_sm10x_tcgen05_guardrail_trap_unallocated_columns_being_dealloced,@function
        .size           $__internal_2_$__cuda_sm10x_tcgen05_guardrail_trap_unallocated_columns_being_dealloced,(.L_x_186 - $__internal_2_$__cuda_sm10x_tcgen05_guardrail_trap_unallocated_columns_being_dealloced)
$__internal_2_$__cuda_sm10x_tcgen05_guardrail_trap_unallocated_columns_being_dealloced:
[----:B------:R-:W-:Y:S05]  /*8750*/  BPT.TRAP 0x1 ;  /* 0x000000040000795c */ /* 0x000fea0000300000 */
[----:B------:R-:W-:-:S04]  /*8760*/  HFMA2 R3, -RZ, RZ, 0, 0 ;  /* 0x00000000ff037431 */ /* 0x000fc800000001ff */
[----:B------:R-:W-:Y:S05]  /*8770*/  RET.REL.NODEC R2 `(_ZN7cutlass13device_kernelINS_4gemm6kernel13GemmUniversalIN4cute5tupleIJiiiiEEENS1_10collective13CollectiveMmaINS1_35MainloopSm100TmaUmmaWarpSpecializedILi12ELi2ELi4ENS5_IJNS4_1CILi1EEENSA_ILi4EEESB_EEEEENS5_IJNSA_ILi64EEESF_NSA_ILi32EEEEEEfNS5_IJlSB_lEEEfSI_NS4_8TiledMMAINS4_8MMA_AtomIJNS4_17SM100_MMA_TF32_SSINS_10tfloat32_tESM_fLi64ELi64ELNS4_4UMMA5MajorE0ELSO_0ELNSN_7ScaleInE0ELSP_0EEEEEENS4_6LayoutINS5_IJSB_SB_SB_EEENS5_IJNSA_ILi0EEESU_SU_EEEEENS5_IJNS4_10UnderscoreESX_SX_EEEEENS4_23SM90_TMA_LOAD_MULTICASTENS4_14ComposedLayoutINS4_7SwizzleILi3ELi4ELi3EEENS4_18smem_ptr_flag_bitsILi32EEENSS_INS5_IJNSA_ILi8EEESG_EEENS5_IJSG_SB_EEEEEEEvNS4_8identityENS4_13SM90_TMA_LOADES1A_vS1B_EENS_8epilogue10collective18CollectiveEpilogueINS1E_23Sm100TmaWarpSpecializedILi3ELi2ELi16ELb1ELb0EEEJSH_NS5_IJNSS_ISF_SB_EENSS_ISG_SB_EEEEEfSI_fSI_NS1E_6fusion15FusionCallbacksIS1I_NS1M_17LinearCombinationIffffLNS_15FloatRoundStyleE2EEESH_S1L_JEEENS4_5SM1004TMEM4LOAD26SM100_TMEM_LOAD_16dp128b8xES1C_S1A_NS4_17SM75_U32x4_LDSM_NENS4_14SM90_TMA_STOREES1A_NS4_17SM90_U32x4_STSM_NENS4_39AutoVectorizingCopyWithAssumedAlignmentILi128EEEEEEvvEEEEvNT_6ParamsE) ;  /* 0xffffff7802207950 */ /* 0x000fea0003c3ffff */
.L_x_185:
[----:B------:R-:W-:-:S00]  /*8780*/  BRA `(.L_x_185) ;  /* 0xfffffffc00fc7947 */ /* 0x000fc0000383ffff */
[----:B------:R-:W-:-:S00]  /*8790*/  NOP ;  /* 0x0000000000007918 */ /* 0x000fc00000000000 */
        /* <DEDUP_REMOVED lines=14> */
.L_x_186:


//--------------------- .nv.global.init           --------------------------
	.section	.nv.global.init,"aw",@progbits
.nv.global.init:
	.type		$str$27,@object
	.size		$str$27,($str$28 - $str$27)
$str$27:
        /*0000*/ 	.byte	0x28, 0x61, 0x64, 0x64, 0x72, 0x65, 0x73, 0x73, 0x20, 0x26, 0x20, 0x6d, 0x61, 0x73, 0x6b, 0x29
        /*0010*/ 	.byte	0x20, 0x3d, 0x3d, 0x20, 0x30, 0x00
	.type		$str$28,@object
	.size		$str$28,($str$26 - $str$28)
$str$28:
        /*0016*/ 	.byte	0x2f, 0x74, 0x6d, 0x70, 0x2f, 0x63, 0x75, 0x74, 0x6c, 0x61, 0x73, 0x73, 0x5f, 0x73, 0x77, 0x65
        /*0026*/ 	.byte	0x65, 0x70, 0x5f, 0x73, 0x72, 0x63, 0x2f, 0x69, 0x6e, 0x63, 0x6c, 0x75, 0x64, 0x65, 0x2f, 0x63
        /*0036*/ 	.byte	0x75, 0x74, 0x65, 0x2f, 0x70, 0x6f, 0x69, 0x6e, 0x74, 0x65, 0x72, 0x5f, 0x66, 0x6c, 0x61, 0x67
        /*0046*/ 	.byte	0x67, 0x65, 0x64, 0x2e, 0x68, 0x70, 0x70, 0x00
	.type		$str$26,@object
	.size		$str$26,($str$25 - $str$26)
$str$26:
        /*004e*/ 	.byte	0x2f, 0x74, 0x6d, 0x70, 0x2f, 0x63, 0x75, 0x74, 0x6c, 0x61, 0x73, 0x73, 0x5f, 0x73, 0x77, 0x65
        /*005e*/ 	.byte	0x65, 0x70, 0x5f, 0x73, 0x72, 0x63, 0x2f, 0x69, 0x6e, 0x63, 0x6c, 0x75, 0x64, 0x65, 0x2f, 0x63
        /*006e*/ 	.byte	0x75, 0x74, 0x65, 0x2f, 0x61, 0x74, 0x6f, 0x6d, 0x2f, 0x63, 0x6f, 0x70, 0x79, 0x5f, 0x74, 0x72
        /*007e*/ 	.byte	0x61, 0x69, 0x74, 0x73, 0x5f, 0x73, 0x6d, 0x31, 0x30, 0x30, 0x2e, 0x68, 0x70, 0x70, 0x00
	.type		$str$25,@object
	.size		$str$25,(__unnamed_1 - $str$25)
$str$25:
        /*008d*/ 	.byte	0x28, 0x28, 0x75, 0x69, 0x6e, 0x74, 0x33, 0x32, 0x5f, 0x74, 0x28, 0x74, 0x68, 0x72, 0x65, 0x61
        /*009d*/ 	.byte	0x64, 0x49, 0x64, 0x78, 0x2e, 0x78, 0x29, 0x20, 0x2f, 0x20, 0x33, 0x32, 0x29, 0x20, 0x25, 0x20
        /*00ad*/ 	.byte	0x34, 0x29, 0x20, 0x3d, 0x3d, 0x20, 0x28, 0x28, 0x28, 0x74, 0x6d, 0x65, 0x6d, 0x5f, 0x61, 0x64
        /*00bd*/ 	.byte	0x64, 0x72, 0x20, 0x3e, 0x3e, 0x20, 0x31, 0x36, 0x29, 0x20, 0x2f, 0x20, 0x33, 0x32, 0x29, 0x20
        /*00cd*/ 	.byte	0x25, 0x20, 0x34, 0x29, 0x00
	.type		__unnamed_1,@object
	.size		__unnamed_1,(__unnamed_2 - __unnamed_1)
__unnamed_1:
        /*00d2*/ 	.byte	0x61, 0x75, 0x74, 0x6f, 0x20, 0x63, 0x75, 0x74, 0x65, 0x3a, 0x3a, 0x61, 0x73, 0x5f, 0x70, 0x6f
        /* <DEDUP_REMOVED lines=23> */
        /*0252*/ 	.byte	0x3c, 0x32, 0x30, 0x34, 0x38, 0x3e, 0x3e, 0x3e, 0x3e, 0x5d, 0x00
	.type		__unnamed_2,@object
	.size		__unnamed_2,(.L_2 - __unnamed_2)
__unnamed_2:
        /* <DEDUP_REMOVED lines=45> */
        /*052d*/ 	.byte	0x3e, 0x3e, 0x3e, 0x5d, 0x00
.L_2:


//--------------------- .nv.shared._ZN7cutlass13device_kernelINS_4gemm6kernel13GemmUniversalIN4cute5tupleIJiiiiEEENS1_10collective13CollectiveMmaINS1_35MainloopSm100TmaUmmaWarpSpecializedILi12ELi2ELi4ENS5_IJNS4_1CILi1EEENSA_ILi4EEESB_EEEEENS5_IJNSA_ILi64EEESF_NSA_ILi32EEEEEEfNS5_IJlSB_lEEEfSI_NS4_8TiledMMAINS4_8MMA_AtomIJNS4_17SM100_MMA_TF32_SSINS_10tfloat32_tESM_fLi64ELi64ELNS4_4UMMA5MajorE0ELSO_0ELNSN_7ScaleInE0ELSP_0EEEEEENS4_6LayoutINS5_IJSB_SB_SB_EEENS5_IJNSA_ILi0EEESU_SU_EEEEENS5_IJNS4_10UnderscoreESX_SX_EEEEENS4_23SM90_TMA_LOAD_MULTICASTENS4_14ComposedLayoutINS4_7SwizzleILi3ELi4ELi3EEENS4_18smem_ptr_flag_bitsILi32EEENSS_INS5_IJNSA_ILi8EEESG_EEENS5_IJSG_SB_EEEEEEEvNS4_8identityENS4_13SM90_TMA_LOADES1A_vS1B_EENS_8epilogue10collective18CollectiveEpilogueINS1E_23Sm100TmaWarpSpecializedILi3ELi2ELi16ELb1ELb0EEEJSH_NS5_IJNSS_ISF_SB_EENSS_ISG_SB_EEEEEfSI_fSI_NS1E_6fusion15FusionCallbacksIS1I_NS1M_17LinearCombinationIffffLNS_15FloatRoundStyleE2EEESH_S1L_JEEENS4_5SM1004TMEM4LOAD26SM100_TMEM_LOAD_16dp128b8xES1C_S1A_NS4_17SM75_U32x4_LDSM_NENS4_14SM90_TMA_STOREES1A_NS4_17SM90_U32x4_STSM_NENS4_39AutoVectorizingCopyWithAssumedAlignmentILi128EEEEEEvvEEEEvNT_6ParamsE --------------------------
	.section	.nv.shared._ZN7cutlass13device_kernelINS_4gemm6kernel13GemmUniversalIN4cute5tupleIJiiiiEEENS1_10collective13CollectiveMmaINS1_35MainloopSm100TmaUmmaWarpSpecializedILi12ELi2ELi4ENS5_IJNS4_1CILi1EEENSA_ILi4EEESB_EEEEENS5_IJNSA_ILi64EEESF_NSA_ILi32EEEEEEfNS5_IJlSB_lEEEfSI_NS4_8TiledMMAINS4_8MMA_AtomIJNS4_17SM100_MMA_TF32_SSINS_10tfloat32_tESM_fLi64ELi64ELNS4_4UMMA5MajorE0ELSO_0ELNSN_7ScaleInE0ELSP_0EEEEEENS4_6LayoutINS5_IJSB_SB_SB_EEENS5_IJNSA_ILi0EEESU_SU_EEEEENS5_IJNS4_10UnderscoreESX_SX_EEEEENS4_23SM90_TMA_LOAD_MULTICASTENS4_14ComposedLayoutINS4_7SwizzleILi3ELi4ELi3EEENS4_18smem_ptr_flag_bitsILi32EEENSS_INS5_IJNSA_ILi8EEESG_EEENS5_IJSG_SB_EEEEEEEvNS4_8identityENS4_13SM90_TMA_LOADES1A_vS1B_EENS_8epilogue10collective18CollectiveEpilogueINS1E_23Sm100TmaWarpSpecializedILi3ELi2ELi16ELb1ELb0EEEJSH_NS5_IJNSS_ISF_SB_EENSS_ISG_SB_EEEEEfSI_fSI_NS1E_6fusion15FusionCallbacksIS1I_NS1M_17LinearCombinationIffffLNS_15FloatRoundStyleE2EEESH_S1L_JEEENS4_5SM1004TMEM4LOAD26SM100_TMEM_LOAD_16dp128b8xES1C_S1A_NS4_17SM75_U32x4_LDSM_NENS4_14SM90_TMA_STOREES1A_NS4_17SM90_U32x4_STSM_NENS4_39AutoVectorizingCopyWithAssumedAlignmentILi128EEEEEEvvEEEEvNT_6ParamsE,"aw",@nobits
	.sectionflags	@""
	.align	16
	.zero		1024


//--------------------- .nv.shared.reserved.0     --------------------------
	.section	.nv.shared.reserved.0,"aw",@nobits
	.weak		__nv_reservedSMEM_offset_0_alias
	.size		__nv_reservedSMEM_offset_0_alias, 0, 64
	.other		__nv_reservedSMEM_offset_0_alias,@"STO_CUDA_RESERVED_SHARED STV_DEFAULT"
__nv_reservedSMEM_offset_0_alias:
	.zero		0
.nv.shared.reserved.0:
	.zero		64
	.weak		__nv_reservedSMEM_tcgen05_partition
	.type		__nv_reservedSMEM_tcgen05_partition,@object
	.size		__nv_reservedSMEM_tcgen05_partition,(.L_0 - __nv_reservedSMEM_tcgen05_partition)
__nv_reservedSMEM_tcgen05_partition:
	.zero		32
.L_0:


//--------------------- .nv.global                --------------------------
	.section	.nv.global,"aw",@nobits
.nv.global:
	.type		_ZN40_INTERNAL_6473b7c0_4_k_cu_da2d269e_215214cute1_E,@object
	.size		_ZN40_INTERNAL_6473b7c0_4_k_cu_da2d269e_215214cute1_E,(_ZN40_INTERNAL_6473b7c0_4_k_cu_da2d269e_215214cuda3std3__45__cpo6cbeginE - _ZN40_INTERNAL_6473b7c0_4_k_cu_da2d269e_215214cute1_E)
_ZN40_INTERNAL_6473b7c0_4_k_cu_da2d269e_215214cute1_E:
	.zero		1
	.type		_ZN40_INTERNAL_6473b7c0_4_k_cu_da2d269e_215214cuda3std3__45__cpo6cbeginE,@object
	.size		_ZN40_INTERNAL_6473b7c0_4_k_cu_da2d269e_215214cuda3std3__45__cpo6cbeginE,(_ZN40_INTERNAL_6473b7c0_4_k_cu_da2d269e_215214cuda3std3__48in_placeE - _ZN40_INTERNAL_6473b7c0_4_k_cu_da2d269e_215214cuda3std3__45__cpo6cbeginE)
_ZN40_INTERNAL_6473b7c0_4_k_cu_da2d269e_215214cuda3std3__45__cpo6cbeginE:
	.zero		1
	.type		_ZN40_INTERNAL_6473b7c0_4_k_cu_da2d269e_215214cuda3std3__48in_placeE,@object
	.size		_ZN40_INTERNAL_6473b7c0_4_k_cu_da2d269e_215214cuda3std3__48in_placeE,(_ZN40_INTERNAL_6473b7c0_4_k_cu_da2d269e_215214cuda3std6ranges3__45__cpo9iter_moveE - _ZN40_INTERNAL_6473b7c0_4_k_cu_da2d269e_215214cuda3std3__48in_placeE)
_ZN40_INTERNAL_6473b7c0_4_k_cu_da2d269e_215214cuda3std3__48in_placeE:
	.zero		1
	.type		_ZN40_INTERNAL_6473b7c0_4_k_cu_da2d269e_215214cuda3std6ranges3__45__cpo9iter_moveE,@object
	.size		_ZN40_INTERNAL_6473b7c0_4_k_cu_da2d269e_215214cuda3std6ranges3__45__cpo9iter_moveE,(_ZN40_INTERNAL_6473b7c0_4_k_cu_da2d269e_215214cuda3std3__45__cpo5beginE - _ZN40_INTERNAL_6473b7c0_4_k_cu_da2d269e_215214cuda3std6ranges3__45__cpo9iter_moveE)
_ZN40_INTERNAL_6473b7c0_4_k_cu_da2d269e_215214cuda3std6ranges3__45__cpo9iter_moveE:
	.zero		1
	.type		_ZN40_INTERNAL_6473b7c0_4_k_cu_da2d269e_215214cuda3std3__45__cpo5beginE,@object
	.size		_ZN40_INTERNAL_6473b7c0_4_k_cu_da2d269e_215214cuda3std3__45__cpo5beginE,(_ZN40_INTERNAL_6473b7c0_4_k_cu_da2d269e_215214cuda3std3__442_GLOBAL__N__6473b7c0_4_k_cu_da2d269e_215216ignoreE - _ZN40_INTERNAL_6473b7c0_4_k_cu_da2d269e_215214cuda3std3__45__cpo5beginE)
_ZN40_INTERNAL_6473b7c0_4_k_cu_da2d269e_215214cuda3std3__45__cpo5beginE:
	.zero		1
	.type		_ZN40_INTERNAL_6473b7c0_4_k_cu_da2d269e_215214cuda3std3__442_GLOBAL__N__6473b7c0_4_k_cu_da2d269e_215216ignoreE,@object
	.size		_ZN40_INTERNAL_6473b7c0_4_k_cu_da2d269e_215214cuda3std3__442_GLOBAL__N__6473b7c0_4_k_cu_da2d269e_215216ignoreE,(_ZN40_INTERNAL_6473b7c0_4_k_cu_da2d269e_215214cute7productE - _ZN40_INTERNAL_6473b7c0_4_k_cu_da2d269e_215214cuda3std3__442_GLOBAL__N__6473b7c0_4_k_cu_da2d269e_215216ignoreE)
_ZN40_INTERNAL_6473b7c0_4_k_cu_da2d269e_215214cuda3std3__442_GLOBAL__N__6473b7c0_4_k_cu_da2d269e_215216ignoreE:
	.zero		1
	.type		_ZN40_INTERNAL_6473b7c0_4_k_cu_da2d269e_215214cute7productE,@object
	.size		_ZN40_INTERNAL_6473b7c0_4_k_cu_da2d269e_215214cute7productE,(_ZN40_INTERNAL_6473b7c0_4_k_cu_da2d269e_215214cuda3std3__45__cpo3endE - _ZN40_INTERNAL_6473b7c0_4_k_cu_da2d269e_215214cute7productE)
_ZN40_INTERNAL_6473b7c0_4_k_cu_da2d269e_215214cute7productE:
	.zero		1
	.type		_ZN40_INTERNAL_6473b7c0_4_k_cu_da2d269e_215214cuda3std3__45__cpo3endE,@object
	.size		_ZN40_INTERNAL_6473b7c0_4_k_cu_da2d269e_215214cuda3std3__45__cpo3endE,(_ZN40_INTERNAL_6473b7c0_4_k_cu_da2d269e_215214cuda3std3__419piecewise_constructE - _ZN40_INTERNAL_6473b7c0_4_k_cu_da2d269e_215214cuda3std3__45__cpo3endE)
_ZN40_INTERNAL_6473b7c0_4_k_cu_da2d269e_215214cuda3std3__45__cpo3endE:
	.zero		1
	.type		_ZN40_INTERNAL_6473b7c0_4_k_cu_da2d269e_215214cuda3std3__419piecewise_constructE,@object
	.size		_ZN40_INTERNAL_6473b7c0_4_k_cu_da2d269e_215214cuda3std3__419piecewise_constructE,(_ZN40_INTERNAL_6473b7c0_4_k_cu_da2d269e_215214cuda3std3__45__cpo4cendE - _ZN40_INTERNAL_6473b7c0_4_k_cu_da2d269e_215214cuda3std3__419piecewise_constructE)
_ZN40_INTERNAL_6473b7c0_4_k_cu_da2d269e_215214cuda3std3__419piecewise_constructE:
	.zero		1
	.type		_ZN40_INTERNAL_6473b7c0_4_k_cu_da2d269e_215214cuda3std3__45__cpo4cendE,@object
	.size		_ZN40_INTERNAL_6473b7c0_4_k_cu_da2d269e_215214cuda3std3__45__cpo4cendE,(_ZN40_INTERNAL_6473b7c0_4_k_cu_da2d269e_215214cuda3std6ranges3__45__cpo4swapE - _ZN40_INTERNAL_6473b7c0_4_k_cu_da2d269e_215214cuda3std3__45__cpo4cendE)
_ZN40_INTERNAL_6473b7c0_4_k_cu_da2d269e_215214cuda3std3__45__cpo4cendE:
	.zero		1
	.type		_ZN40_INTERNAL_6473b7c0_4_k_cu_da2d269e_215214cuda3std6ranges3__45__cpo4swapE,@object
	.size		_ZN40_INTERNAL_6473b7c0_4_k_cu_da2d269e_215214cuda3std6ranges3__45__cpo4swapE,(.L_10 - _ZN40_INTERNAL_6473b7c0_4_k_cu_da2d269e_215214cuda3std6ranges3__45__cpo4swapE)
_ZN40_INTERNAL_6473b7c0_4_k_cu_da2d269e_215214cuda3std6ranges3__45__cpo4swapE:
	.zero		1
.L_10:


//--------------------- .nv.constant0._ZN7cutlass13device_kernelINS_4gemm6kernel13GemmUniversalIN4cute5tupleIJiiiiEEENS1_10collective13CollectiveMmaINS1_35MainloopSm100TmaUmmaWarpSpecializedILi12ELi2ELi4ENS5_IJNS4_1CILi1EEENSA_ILi4EEESB_EEEEENS5_IJNSA_ILi64EEESF_NSA_ILi32EEEEEEfNS5_IJlSB_lEEEfSI_NS4_8TiledMMAINS4_8MMA_AtomIJNS4_17SM100_MMA_TF32_SSINS_10tfloat32_tESM_fLi64ELi64ELNS4_4UMMA5MajorE0ELSO_0ELNSN_7ScaleInE0ELSP_0EEEEEENS4_6LayoutINS5_IJSB_SB_SB_EEENS5_IJNSA_ILi0EEESU_SU_EEEEENS5_IJNS4_10UnderscoreESX_SX_EEEEENS4_23SM90_TMA_LOAD_MULTICASTENS4_14ComposedLayoutINS4_7SwizzleILi3ELi4ELi3EEENS4_18smem_ptr_flag_bitsILi32EEENSS_INS5_IJNSA_ILi8EEESG_EEENS5_IJSG_SB_EEEEEEEvNS4_8identityENS4_13SM90_TMA_LOADES1A_vS1B_EENS_8epilogue10collective18CollectiveEpilogueINS1E_23Sm100TmaWarpSpecializedILi3ELi2ELi16ELb1ELb0EEEJSH_NS5_IJNSS_ISF_SB_EENSS_ISG_SB_EEEEEfSI_fSI_NS1E_6fusion15FusionCallbacksIS1I_NS1M_17LinearCombinationIffffLNS_15FloatRoundStyleE2EEESH_S1L_JEEENS4_5SM1004TMEM4LOAD26SM100_TMEM_LOAD_16dp128b8xES1C_S1A_NS4_17SM75_U32x4_LDSM_NENS4_14SM90_TMA_STOREES1A_NS4_17SM90_U32x4_STSM_NENS4_39AutoVectorizingCopyWithAssumedAlignmentILi128EEEEEEvvEEEEvNT_6ParamsE --------------------------
	.section	.nv.constant0._ZN7cutlass13device_kernelINS_4gemm6kernel13GemmUniversalIN4cute5tupleIJiiiiEEENS1_10collective13CollectiveMmaINS1_35MainloopSm100TmaUmmaWarpSpecializedILi12ELi2ELi4ENS5_IJNS4_1CILi1EEENSA_ILi4EEESB_EEEEENS5_IJNSA_ILi64EEESF_NSA_ILi32EEEEEEfNS5_IJlSB_lEEEfSI_NS4_8TiledMMAINS4_8MMA_AtomIJNS4_17SM100_MMA_TF32_SSINS_10tfloat32_tESM_fLi64ELi64ELNS4_4UMMA5MajorE0ELSO_0ELNSN_7ScaleInE0ELSP_0EEEEEENS4_6LayoutINS5_IJSB_SB_SB_EEENS5_IJNSA_ILi0EEESU_SU_EEEEENS5_IJNS4_10UnderscoreESX_SX_EEEEENS4_23SM90_TMA_LOAD_MULTICASTENS4_14ComposedLayoutINS4_7SwizzleILi3ELi4ELi3EEENS4_18smem_ptr_flag_bitsILi32EEENSS_INS5_IJNSA_ILi8EEESG_EEENS5_IJSG_SB_EEEEEEEvNS4_8identityENS4_13SM90_TMA_LOADES1A_vS1B_EENS_8epilogue10collective18CollectiveEpilogueINS1E_23Sm100TmaWarpSpecializedILi3ELi2ELi16ELb1ELb0EEEJSH_NS5_IJNSS_ISF_SB_EENSS_ISG_SB_EEEEEfSI_fSI_NS1E_6fusion15FusionCallbacksIS1I_NS1M_17LinearCombinationIffffLNS_15FloatRoundStyleE2EEESH_S1L_JEEENS4_5SM1004TMEM4LOAD26SM100_TMEM_LOAD_16dp128b8xES1C_S1A_NS4_17SM75_U32x4_LDSM_NENS4_14SM90_TMA_STOREES1A_NS4_17SM90_U32x4_STSM_NENS4_39AutoVectorizingCopyWithAssumedAlignmentILi128EEEEEEvvEEEEvNT_6ParamsE,"a",@progbits
	.sectionflags	@""
	.align	4
.nv.constant0._ZN7cutlass13device_kernelINS_4gemm6kernel13GemmUniversalIN4cute5tupleIJiiiiEEENS1_10collective13CollectiveMmaINS1_35MainloopSm100TmaUmmaWarpSpecializedILi12ELi2ELi4ENS5_IJNS4_1CILi1EEENSA_ILi4EEESB_EEEEENS5_IJNSA_ILi64EEESF_NSA_ILi32EEEEEEfNS5_IJlSB_lEEEfSI_NS4_8TiledMMAINS4_8MMA_AtomIJNS4_17SM100_MMA_TF32_SSINS_10tfloat32_tESM_fLi64ELi64ELNS4_4UMMA5MajorE0ELSO_0ELNSN_7ScaleInE0ELSP_0EEEEEENS4_6LayoutINS5_IJSB_SB_SB_EEENS5_IJNSA_ILi0EEESU_SU_EEEEENS5_IJNS4_10UnderscoreESX_SX_EEEEENS4_23SM90_TMA_LOAD_MULTICASTENS4_14ComposedLayoutINS4_7SwizzleILi3ELi4ELi3EEENS4_18smem_ptr_flag_bitsILi32EEENSS_INS5_IJNSA_ILi8EEESG_EEENS5_IJSG_SB_EEEEEEEvNS4_8identityENS4_13SM90_TMA_LOADES1A_vS1B_EENS_8epilogue10collective18CollectiveEpilogueINS1E_23Sm100TmaWarpSpecializedILi3ELi2ELi16ELb1ELb0EEEJSH_NS5_IJNSS_ISF_SB_EENSS_ISG_SB_EEEEEfSI_fSI_NS1E_6fusion15FusionCallbacksIS1I_NS1M_17LinearCombinationIffffLNS_15FloatRoundStyleE2EEESH_S1L_JEEENS4_5SM1004TMEM4LOAD26SM100_TMEM_LOAD_16dp128b8xES1C_S1A_NS4_17SM75_U32x4_LDSM_NENS4_14SM90_TMA_STOREES1A_NS4_17SM90_U32x4_STSM_NENS4_39AutoVectorizingCopyWithAssumedAlignmentILi128EEEEEEvvEEEEvNT_6ParamsE:
	.zero		2944


//--------------------- SYMBOLS --------------------------

	.type		.nv.reservedSmem.offset0,@object
	.size		.nv.reservedSmem.offset0,0x4
	.type		.nv.reservedSmem.cap,@object
	.size		.nv.reservedSmem.cap,0x4
	.type		__assertfail,@function
